//
// Generated by NVIDIA NVVM Compiler
//
// Compiler Build ID: CL-36424714
// Cuda compilation tools, release 13.0, V13.0.88
// Based on NVVM 20.0.0
//

.version 9.0
.target sm_100
.address_size 64

	// .globl	_Z7maxpoolPfS_ii
// _ZZ4gemmPfS_S_ffS_iE3s_a has been demoted
// _ZZ4gemmPfS_S_ffS_iE3s_b has been demoted

.visible .entry _Z7maxpoolPfS_ii(
	.param .u64 .ptr .align 1 _Z7maxpoolPfS_ii_param_0,
	.param .u64 .ptr .align 1 _Z7maxpoolPfS_ii_param_1,
	.param .u32 _Z7maxpoolPfS_ii_param_2,
	.param .u32 _Z7maxpoolPfS_ii_param_3
)
{
	.reg .pred 	%p<44>;
	.reg .b32 	%r<55>;
	.reg .b32 	%f<88>;
	.reg .b64 	%rd<46>;

	ld.param.u64 	%rd6, [_Z7maxpoolPfS_ii_param_0];
	ld.param.u64 	%rd5, [_Z7maxpoolPfS_ii_param_1];
	ld.param.u32 	%r28, [_Z7maxpoolPfS_ii_param_2];
	ld.param.u32 	%r29, [_Z7maxpoolPfS_ii_param_3];
	cvta.to.global.u64 	%rd1, %rd6;
	mov.u32 	%r30, %ntid.x;
	mov.u32 	%r31, %ctaid.x;
	mov.u32 	%r32, %tid.x;
	mad.lo.s32 	%r1, %r30, %r31, %r32;
	mov.u32 	%r33, %ntid.y;
	mov.u32 	%r34, %ctaid.y;
	mov.u32 	%r35, %tid.y;
	mad.lo.s32 	%r36, %r33, %r34, %r35;
	div.s32 	%r37, %r28, %r29;
	max.s32 	%r38, %r1, %r36;
	setp.ge.s32 	%p1, %r38, %r37;
	@%p1 bra 	$L__BB0_18;
	setp.lt.s32 	%p2, %r29, 1;
	mov.f32 	%f86, 0fC97423FE;
	@%p2 bra 	$L__BB0_17;
	mul.lo.s32 	%r4, %r29, %r36;
	mul.lo.s32 	%r5, %r29, %r1;
	and.b32  	%r6, %r29, 15;
	add.s32 	%r7, %r6, -1;
	and.b32  	%r8, %r29, 7;
	add.s32 	%r9, %r8, -1;
	and.b32  	%r10, %r29, 2147483632;
	and.b32  	%r11, %r29, 3;
	neg.s32 	%r12, %r10;
	mad.lo.s32 	%r40, %r28, %r36, %r1;
	mul.lo.s32 	%r13, %r29, %r40;
	shl.b32 	%r14, %r28, 4;
	mov.f32 	%f86, 0fC97423FE;
	mov.b32 	%r49, 0;
	mul.wide.s32 	%rd3, %r28, 4;
$L__BB0_3:
	setp.lt.u32 	%p3, %r29, 16;
	add.s32 	%r16, %r49, %r5;
	mov.b32 	%r53, 0;
	@%p3 bra 	$L__BB0_6;
	add.s32 	%r50, %r13, %r49;
	mov.u32 	%r51, %r12;
$L__BB0_5:
	.pragma "nounroll";
	mul.wide.s32 	%rd7, %r50, 4;
	add.s64 	%rd8, %rd1, %rd7;
	ld.global.f32 	%f20, [%rd8];
	setp.lt.f32 	%p4, %f86, %f20;
	selp.f32 	%f21, %f20, %f86, %p4;
	mul.wide.s32 	%rd9, %r28, 4;
	add.s64 	%rd10, %rd8, %rd9;
	ld.global.f32 	%f22, [%rd10];
	setp.lt.f32 	%p5, %f21, %f22;
	selp.f32 	%f23, %f22, %f21, %p5;
	add.s64 	%rd11, %rd10, %rd9;
	ld.global.f32 	%f24, [%rd11];
	setp.lt.f32 	%p6, %f23, %f24;
	selp.f32 	%f25, %f24, %f23, %p6;
	add.s64 	%rd12, %rd11, %rd9;
	ld.global.f32 	%f26, [%rd12];
	setp.lt.f32 	%p7, %f25, %f26;
	selp.f32 	%f27, %f26, %f25, %p7;
	add.s64 	%rd13, %rd12, %rd9;
	ld.global.f32 	%f28, [%rd13];
	setp.lt.f32 	%p8, %f27, %f28;
	selp.f32 	%f29, %f28, %f27, %p8;
	add.s64 	%rd14, %rd13, %rd9;
	ld.global.f32 	%f30, [%rd14];
	setp.lt.f32 	%p9, %f29, %f30;
	selp.f32 	%f31, %f30, %f29, %p9;
	add.s64 	%rd15, %rd14, %rd9;
	ld.global.f32 	%f32, [%rd15];
	setp.lt.f32 	%p10, %f31, %f32;
	selp.f32 	%f33, %f32, %f31, %p10;
	add.s64 	%rd16, %rd15, %rd9;
	ld.global.f32 	%f34, [%rd16];
	setp.lt.f32 	%p11, %f33, %f34;
	selp.f32 	%f35, %f34, %f33, %p11;
	add.s64 	%rd17, %rd16, %rd9;
	ld.global.f32 	%f36, [%rd17];
	setp.lt.f32 	%p12, %f35, %f36;
	selp.f32 	%f37, %f36, %f35, %p12;
	add.s64 	%rd18, %rd17, %rd9;
	ld.global.f32 	%f38, [%rd18];
	setp.lt.f32 	%p13, %f37, %f38;
	selp.f32 	%f39, %f38, %f37, %p13;
	add.s64 	%rd19, %rd18, %rd9;
	ld.global.f32 	%f40, [%rd19];
	setp.lt.f32 	%p14, %f39, %f40;
	selp.f32 	%f41, %f40, %f39, %p14;
	add.s64 	%rd20, %rd19, %rd9;
	ld.global.f32 	%f42, [%rd20];
	setp.lt.f32 	%p15, %f41, %f42;
	selp.f32 	%f43, %f42, %f41, %p15;
	add.s64 	%rd21, %rd20, %rd9;
	ld.global.f32 	%f44, [%rd21];
	setp.lt.f32 	%p16, %f43, %f44;
	selp.f32 	%f45, %f44, %f43, %p16;
	add.s64 	%rd22, %rd21, %rd9;
	ld.global.f32 	%f46, [%rd22];
	setp.lt.f32 	%p17, %f45, %f46;
	selp.f32 	%f47, %f46, %f45, %p17;
	add.s64 	%rd23, %rd22, %rd9;
	ld.global.f32 	%f48, [%rd23];
	setp.lt.f32 	%p18, %f47, %f48;
	selp.f32 	%f49, %f48, %f47, %p18;
	add.s64 	%rd24, %rd23, %rd9;
	ld.global.f32 	%f50, [%rd24];
	setp.lt.f32 	%p19, %f49, %f50;
	selp.f32 	%f86, %f50, %f49, %p19;
	add.s32 	%r51, %r51, 16;
	add.s32 	%r50, %r50, %r14;
	setp.ne.s32 	%p20, %r51, 0;
	mov.u32 	%r53, %r10;
	@%p20 bra 	$L__BB0_5;
$L__BB0_6:
	setp.eq.s32 	%p21, %r6, 0;
	@%p21 bra 	$L__BB0_16;
	setp.lt.u32 	%p22, %r7, 7;
	@%p22 bra 	$L__BB0_9;
	add.s32 	%r42, %r53, %r4;
	mad.lo.s32 	%r43, %r42, %r28, %r16;
	mul.wide.s32 	%rd25, %r43, 4;
	add.s64 	%rd26, %rd1, %rd25;
	ld.global.f32 	%f52, [%rd26];
	setp.lt.f32 	%p23, %f86, %f52;
	selp.f32 	%f53, %f52, %f86, %p23;
	mul.wide.s32 	%rd27, %r28, 4;
	add.s64 	%rd28, %rd26, %rd27;
	ld.global.f32 	%f54, [%rd28];
	setp.lt.f32 	%p24, %f53, %f54;
	selp.f32 	%f55, %f54, %f53, %p24;
	add.s64 	%rd29, %rd28, %rd27;
	ld.global.f32 	%f56, [%rd29];
	setp.lt.f32 	%p25, %f55, %f56;
	selp.f32 	%f57, %f56, %f55, %p25;
	add.s64 	%rd30, %rd29, %rd27;
	ld.global.f32 	%f58, [%rd30];
	setp.lt.f32 	%p26, %f57, %f58;
	selp.f32 	%f59, %f58, %f57, %p26;
	add.s64 	%rd31, %rd30, %rd27;
	ld.global.f32 	%f60, [%rd31];
	setp.lt.f32 	%p27, %f59, %f60;
	selp.f32 	%f61, %f60, %f59, %p27;
	add.s64 	%rd32, %rd31, %rd27;
	ld.global.f32 	%f62, [%rd32];
	setp.lt.f32 	%p28, %f61, %f62;
	selp.f32 	%f63, %f62, %f61, %p28;
	add.s64 	%rd33, %rd32, %rd27;
	ld.global.f32 	%f64, [%rd33];
	setp.lt.f32 	%p29, %f63, %f64;
	selp.f32 	%f65, %f64, %f63, %p29;
	add.s64 	%rd34, %rd33, %rd27;
	ld.global.f32 	%f66, [%rd34];
	setp.lt.f32 	%p30, %f65, %f66;
	selp.f32 	%f86, %f66, %f65, %p30;
	add.s32 	%r53, %r53, 8;
$L__BB0_9:
	setp.eq.s32 	%p31, %r8, 0;
	@%p31 bra 	$L__BB0_16;
	setp.lt.u32 	%p32, %r9, 3;
	@%p32 bra 	$L__BB0_12;
	add.s32 	%r44, %r53, %r4;
	mad.lo.s32 	%r45, %r44, %r28, %r16;
	mul.wide.s32 	%rd35, %r45, 4;
	add.s64 	%rd36, %rd1, %rd35;
	ld.global.f32 	%f68, [%rd36];
	setp.lt.f32 	%p33, %f86, %f68;
	selp.f32 	%f69, %f68, %f86, %p33;
	add.s64 	%rd38, %rd36, %rd3;
	ld.global.f32 	%f70, [%rd38];
	setp.lt.f32 	%p34, %f69, %f70;
	selp.f32 	%f71, %f70, %f69, %p34;
	add.s64 	%rd39, %rd38, %rd3;
	ld.global.f32 	%f72, [%rd39];
	setp.lt.f32 	%p35, %f71, %f72;
	selp.f32 	%f73, %f72, %f71, %p35;
	add.s64 	%rd40, %rd39, %rd3;
	ld.global.f32 	%f74, [%rd40];
	setp.lt.f32 	%p36, %f73, %f74;
	selp.f32 	%f86, %f74, %f73, %p36;
	add.s32 	%r53, %r53, 4;
$L__BB0_12:
	setp.eq.s32 	%p37, %r11, 0;
	@%p37 bra 	$L__BB0_16;
	setp.eq.s32 	%p38, %r11, 1;
	add.s32 	%r46, %r53, %r4;
	mad.lo.s32 	%r47, %r46, %r28, %r16;
	mul.wide.s32 	%rd41, %r47, 4;
	add.s64 	%rd2, %rd1, %rd41;
	ld.global.f32 	%f75, [%rd2];
	setp.lt.f32 	%p39, %f86, %f75;
	selp.f32 	%f86, %f75, %f86, %p39;
	@%p38 bra 	$L__BB0_16;
	setp.eq.s32 	%p40, %r11, 2;
	add.s64 	%rd4, %rd2, %rd3;
	ld.global.f32 	%f76, [%rd4];
	setp.lt.f32 	%p41, %f86, %f76;
	selp.f32 	%f86, %f76, %f86, %p41;
	@%p40 bra 	$L__BB0_16;
	add.s64 	%rd42, %rd4, %rd3;
	ld.global.f32 	%f77, [%rd42];
	setp.lt.f32 	%p42, %f86, %f77;
	selp.f32 	%f86, %f77, %f86, %p42;
$L__BB0_16:
	add.s32 	%r49, %r49, 1;
	setp.ne.s32 	%p43, %r49, %r29;
	@%p43 bra 	$L__BB0_3;
$L__BB0_17:
	mad.lo.s32 	%r48, %r37, %r36, %r1;
	cvta.to.global.u64 	%rd43, %rd5;
	mul.wide.s32 	%rd44, %r48, 4;
	add.s64 	%rd45, %rd43, %rd44;
	st.global.f32 	[%rd45], %f86;
$L__BB0_18:
	ret;

}
	// .globl	_Z4gemmPfS_S_ffS_i
.visible .entry _Z4gemmPfS_S_ffS_i(
	.param .u64 .ptr .align 1 _Z4gemmPfS_S_ffS_i_param_0,
	.param .u64 .ptr .align 1 _Z4gemmPfS_S_ffS_i_param_1,
	.param .u64 .ptr .align 1 _Z4gemmPfS_S_ffS_i_param_2,
	.param .f32 _Z4gemmPfS_S_ffS_i_param_3,
	.param .f32 _Z4gemmPfS_S_ffS_i_param_4,
	.param .u64 .ptr .align 1 _Z4gemmPfS_S_ffS_i_param_5,
	.param .u32 _Z4gemmPfS_S_ffS_i_param_6
)
{
	.reg .pred 	%p<9>;
	.reg .b32 	%r<47>;
	.reg .b32 	%f<57>;
	.reg .b64 	%rd<22>;
	// demoted variable
	.shared .align 4 .b8 _ZZ4gemmPfS_S_ffS_iE3s_a[144];
	// demoted variable
	.shared .align 4 .b8 _ZZ4gemmPfS_S_ffS_iE3s_b[144];
	ld.param.u64 	%rd7, [_Z4gemmPfS_S_ffS_i_param_0];
	ld.param.u64 	%rd8, [_Z4gemmPfS_S_ffS_i_param_1];
	ld.param.f32 	%f7, [_Z4gemmPfS_S_ffS_i_param_3];
	ld.param.f32 	%f8, [_Z4gemmPfS_S_ffS_i_param_4];
	ld.param.u32 	%r23, [_Z4gemmPfS_S_ffS_i_param_6];
	cvta.to.global.u64 	%rd1, %rd8;
	cvta.to.global.u64 	%rd2, %rd7;
	mov.u32 	%r1, %tid.x;
	mov.u32 	%r2, %tid.y;
	mov.u32 	%r24, %ctaid.x;
	mov.u32 	%r3, %ctaid.y;
	mov.u32 	%r25, %ntid.y;
	mad.lo.s32 	%r4, %r3, %r25, %r2;
	mov.u32 	%r26, %ntid.x;
	mul.lo.s32 	%r5, %r24, %r26;
	add.s32 	%r6, %r5, %r1;
	max.s32 	%r27, %r4, %r6;
	setp.ge.s32 	%p1, %r27, %r23;
	@%p1 bra 	$L__BB1_10;
	mul.hi.u32 	%r29, %r23, -1431655765;
	shr.u32 	%r7, %r29, 2;
	mul.lo.s32 	%r30, %r7, 6;
	sub.s32 	%r8, %r23, %r30;
	mad.lo.s32 	%r9, %r23, %r4, %r1;
	mul.lo.s32 	%r31, %r2, 24;
	mov.u32 	%r32, _ZZ4gemmPfS_S_ffS_iE3s_a;
	add.s32 	%r10, %r32, %r31;
	shl.b32 	%r33, %r1, 2;
	add.s32 	%r11, %r10, %r33;
	mov.u32 	%r34, _ZZ4gemmPfS_S_ffS_iE3s_b;
	add.s32 	%r13, %r34, %r33;
	add.s32 	%r12, %r13, %r31;
	add.s32 	%r35, %r9, %r30;
	mul.wide.s32 	%rd9, %r35, 4;
	add.s64 	%rd3, %rd2, %rd9;
	add.s32 	%r36, %r30, %r2;
	mad.lo.s32 	%r37, %r36, %r23, %r6;
	mul.wide.s32 	%rd10, %r37, 4;
	add.s64 	%rd4, %rd1, %rd10;
	sub.s32 	%r14, %r30, %r23;
	mov.f32 	%f56, 0f00000000;
	mov.b32 	%r43, 0;
$L__BB1_2:
	mov.u32 	%r15, %r43;
	setp.ge.u32 	%p2, %r15, %r7;
	@%p2 bra 	$L__BB1_4;
	mul.lo.s32 	%r38, %r15, 6;
	add.s32 	%r39, %r9, %r38;
	mul.wide.s32 	%rd11, %r39, 4;
	add.s64 	%rd12, %rd2, %rd11;
	ld.global.f32 	%f32, [%rd12];
	mul.f32 	%f33, %f7, %f32;
	st.shared.f32 	[%r11], %f33;
	add.s32 	%r40, %r38, %r2;
	mad.lo.s32 	%r41, %r40, %r23, %r6;
	mul.wide.s32 	%rd13, %r41, 4;
	add.s64 	%rd14, %rd1, %rd13;
	ld.global.f32 	%f34, [%rd14];
	st.shared.f32 	[%r12], %f34;
	bar.sync 	0;
	ld.shared.f32 	%f35, [%r10];
	ld.shared.f32 	%f36, [%r13];
	fma.rn.f32 	%f37, %f35, %f36, %f56;
	ld.shared.f32 	%f38, [%r10+4];
	ld.shared.f32 	%f39, [%r13+24];
	fma.rn.f32 	%f40, %f38, %f39, %f37;
	ld.shared.f32 	%f41, [%r10+8];
	ld.shared.f32 	%f42, [%r13+48];
	fma.rn.f32 	%f43, %f41, %f42, %f40;
	ld.shared.f32 	%f44, [%r10+12];
	ld.shared.f32 	%f45, [%r13+72];
	fma.rn.f32 	%f46, %f44, %f45, %f43;
	ld.shared.f32 	%f47, [%r10+16];
	ld.shared.f32 	%f48, [%r13+96];
	fma.rn.f32 	%f49, %f47, %f48, %f46;
	ld.shared.f32 	%f50, [%r10+20];
	ld.shared.f32 	%f51, [%r13+120];
	fma.rn.f32 	%f56, %f50, %f51, %f49;
	bra.uni 	$L__BB1_8;
$L__BB1_4:
	setp.eq.s32 	%p3, %r8, 0;
	setp.ne.s32 	%p4, %r15, %r7;
	or.pred  	%p5, %p3, %p4;
	@%p5 bra 	$L__BB1_8;
	setp.ge.u32 	%p6, %r3, %r7;
	ld.global.f32 	%f10, [%rd3];
	mul.f32 	%f11, %f7, %f10;
	st.shared.f32 	[%r11], %f11;
	ld.global.f32 	%f12, [%rd4];
	st.shared.f32 	[%r12], %f12;
	bar.sync 	0;
	mov.u32 	%r44, %r10;
	mov.u32 	%r45, %r14;
	mov.u32 	%r46, %r13;
	@%p6 bra 	$L__BB1_6;
	bra.uni 	$L__BB1_7;
$L__BB1_6:
	ld.shared.f32 	%f13, [%r10];
	ld.shared.f32 	%f14, [%r13];
	fma.rn.f32 	%f15, %f13, %f14, %f56;
	ld.shared.f32 	%f16, [%r10+4];
	ld.shared.f32 	%f17, [%r13+24];
	fma.rn.f32 	%f18, %f16, %f17, %f15;
	ld.shared.f32 	%f19, [%r10+8];
	ld.shared.f32 	%f20, [%r13+48];
	fma.rn.f32 	%f21, %f19, %f20, %f18;
	ld.shared.f32 	%f22, [%r10+12];
	ld.shared.f32 	%f23, [%r13+72];
	fma.rn.f32 	%f24, %f22, %f23, %f21;
	ld.shared.f32 	%f25, [%r10+16];
	ld.shared.f32 	%f26, [%r13+96];
	fma.rn.f32 	%f27, %f25, %f26, %f24;
	ld.shared.f32 	%f28, [%r10+20];
	ld.shared.f32 	%f29, [%r13+120];
	fma.rn.f32 	%f56, %f28, %f29, %f27;
	bra.uni 	$L__BB1_8;
$L__BB1_7:
	ld.shared.f32 	%f30, [%r44];
	ld.shared.f32 	%f31, [%r46];
	fma.rn.f32 	%f56, %f30, %f31, %f56;
	add.s32 	%r46, %r46, 24;
	add.s32 	%r45, %r45, 1;
	setp.ne.s32 	%p7, %r45, 0;
	add.s32 	%r44, %r44, 4;
	@%p7 bra 	$L__BB1_7;
$L__BB1_8:
	add.s32 	%r43, %r15, 1;
	setp.ne.s32 	%p8, %r15, %r7;
	@%p8 bra 	$L__BB1_2;
	ld.param.u64 	%rd21, [_Z4gemmPfS_S_ffS_i_param_5];
	ld.param.u64 	%rd20, [_Z4gemmPfS_S_ffS_i_param_2];
	bar.sync 	0;
	add.s32 	%r42, %r9, %r5;
	cvta.to.global.u64 	%rd15, %rd20;
	mul.wide.s32 	%rd16, %r42, 4;
	add.s64 	%rd17, %rd15, %rd16;
	ld.global.f32 	%f52, [%rd17];
	fma.rn.f32 	%f53, %f8, %f52, %f56;
	cvta.to.global.u64 	%rd18, %rd21;
	add.s64 	%rd19, %rd18, %rd16;
	st.global.f32 	[%rd19], %f53;
$L__BB1_10:
	ret;

}


// ===== COMPILED SASS (sm_100) =====

	.target	sm_100

	.elftype	@"ET_EXEC"


//--------------------- .note.nv.tkinfo           --------------------------
	.section	.note.nv.tkinfo,"",@"SHT_NOTE"
	.sectionflags	@"SHF_NOTE_NV_TKINFO"
	.tkinfo
        /*0018*/ 	.word	0x00000002
        /*0030*/ 	.string	""
        /*0030*/ 	.string	"ptxas"
        /*0030*/ 	.string	"Cuda compilation tools, release 13.0, V13.0.88"
        /*0030*/ 	.string	"Build cuda_13.0.r13.0/compiler.36424714_0"
        /*0030*/ 	.string	"-arch sm_100 -m 64 "



//--------------------- .note.nv.cuinfo           --------------------------
	.section	.note.nv.cuinfo,"",@"SHT_NOTE"
	.sectionflags	@"SHF_NOTE_NV_CUINFO"
        /*0018*/ 	.short	0x0002
        /*001a*/ 	.short	0x0064
        /*001c*/ 	.short	0x0082
	.zero		2


//--------------------- .nv.info                  --------------------------
	.section	.nv.info,"",@"SHT_CUDA_INFO"
	.align	4


	//----- nvinfo : EIATTR_REGCOUNT
	.align		4
        /*0000*/ 	.byte	0x04, 0x2f
        /*0002*/ 	.short	(.L_1 - .L_0)
	.align		4
.L_0:
        /*0004*/ 	.word	index@(_Z7maxpoolPfS_ii)
        /*0008*/ 	.word	0x00000020


	//----- nvinfo : EIATTR_FRAME_SIZE
	.align		4
.L_1:
        /*000c*/ 	.byte	0x04, 0x11
        /*000e*/ 	.short	(.L_3 - .L_2)
	.align		4
.L_2:
        /*0010*/ 	.word	index@(_Z7maxpoolPfS_ii)
        /*0014*/ 	.word	0x00000000


	//----- nvinfo : EIATTR_REGCOUNT
	.align		4
.L_3:
        /*0018*/ 	.byte	0x04, 0x2f
        /*001a*/ 	.short	(.L_5 - .L_4)
	.align		4
.L_4:
        /*001c*/ 	.word	index@(_Z4gemmPfS_S_ffS_i)
        /*0020*/ 	.word	0x00000020


	//----- nvinfo : EIATTR_FRAME_SIZE
	.align		4
.L_5:
        /*0024*/ 	.byte	0x04, 0x11
        /*0026*/ 	.short	(.L_7 - .L_6)
	.align		4
.L_6:
        /*0028*/ 	.word	index@(_Z4gemmPfS_S_ffS_i)
        /*002c*/ 	.word	0x00000000


	//----- nvinfo : EIATTR_MIN_STACK_SIZE
	.align		4
.L_7:
        /*0030*/ 	.byte	0x04, 0x12
        /*0032*/ 	.short	(.L_9 - .L_8)
	.align		4
.L_8:
        /*0034*/ 	.word	index@(_Z4gemmPfS_S_ffS_i)
        /*0038*/ 	.word	0x00000000


	//----- nvinfo : EIATTR_MIN_STACK_SIZE
	.align		4
.L_9:
        /*003c*/ 	.byte	0x04, 0x12
        /*003e*/ 	.short	(.L_11 - .L_10)
	.align		4
.L_10:
        /*0040*/ 	.word	index@(_Z7maxpoolPfS_ii)
        /*0044*/ 	.word	0x00000000
.L_11:


//--------------------- .nv.compat                --------------------------
	.section	.nv.compat,"",@"SHT_CUDA_COMPAT_INFO"
	.align	4
        /*0000*/ 	.byte	0x02, 0x09, 0x00, 0x00, 0x02, 0x02, 0x01, 0x00, 0x02, 0x05, 0x05, 0x00, 0x03, 0x07, 0x01, 0x01
        /*0010*/ 	.byte	0x02, 0x03, 0x00, 0x00, 0x02, 0x06, 0x01, 0x00, 0x04, 0x0b, 0x08, 0x00, 0x09, 0x00, 0x00, 0x00
        /*0020*/ 	.byte	0x00, 0x00, 0x00, 0x00


//--------------------- .nv.info._Z4gemmPfS_S_ffS_i --------------------------
	.section	.nv.info._Z4gemmPfS_S_ffS_i,"",@"SHT_CUDA_INFO"
	.sectionflags	@""
	.align	4


	//----- nvinfo : EIATTR_CUDA_API_VERSION
	.align		4
        /*0000*/ 	.byte	0x04, 0x37
        /*0002*/ 	.short	(.L_13 - .L_12)
.L_12:
        /*0004*/ 	.word	0x00000082


	//----- nvinfo : EIATTR_KPARAM_INFO
	.align		4
.L_13:
        /*0008*/ 	.byte	0x04, 0x17
        /*000a*/ 	.short	(.L_15 - .L_14)
.L_14:
        /*000c*/ 	.word	0x00000000
        /*0010*/ 	.short	0x0006
        /*0012*/ 	.short	0x0028
        /*0014*/ 	.byte	0x00, 0xf0, 0x11, 0x00


	//----- nvinfo : EIATTR_KPARAM_INFO
	.align		4
.L_15:
        /*0018*/ 	.byte	0x04, 0x17
        /*001a*/ 	.short	(.L_17 - .L_16)
.L_16:
        /*001c*/ 	.word	0x00000000
        /*0020*/ 	.short	0x0005
        /*0022*/ 	.short	0x0020
        /*0024*/ 	.byte	0x00, 0xf5, 0x21, 0x00


	//----- nvinfo : EIATTR_KPARAM_INFO
	.align		4
.L_17:
        /*0028*/ 	.byte	0x04, 0x17
        /*002a*/ 	.short	(.L_19 - .L_18)
.L_18:
        /*002c*/ 	.word	0x00000000
        /*0030*/ 	.short	0x0004
        /*0032*/ 	.short	0x001c
        /*0034*/ 	.byte	0x00, 0xf0, 0x11, 0x00


	//----- nvinfo : EIATTR_KPARAM_INFO
	.align		4
.L_19:
        /*0038*/ 	.byte	0x04, 0x17
        /*003a*/ 	.short	(.L_21 - .L_20)
.L_20:
        /*003c*/ 	.word	0x00000000
        /*0040*/ 	.short	0x0003
        /*0042*/ 	.short	0x0018
        /*0044*/ 	.byte	0x00, 0xf0, 0x11, 0x00


	//----- nvinfo : EIATTR_KPARAM_INFO
	.align		4
.L_21:
        /*0048*/ 	.byte	0x04, 0x17
        /*004a*/ 	.short	(.L_23 - .L_22)
.L_22:
        /*004c*/ 	.word	0x00000000
        /*0050*/ 	.short	0x0002
        /*0052*/ 	.short	0x0010
        /*0054*/ 	.byte	0x00, 0xf5, 0x21, 0x00


	//----- nvinfo : EIATTR_KPARAM_INFO
	.align		4
.L_23:
        /*0058*/ 	.byte	0x04, 0x17
        /*005a*/ 	.short	(.L_25 - .L_24)
.L_24:
        /*005c*/ 	.word	0x00000000
        /*0060*/ 	.short	0x0001
        /*0062*/ 	.short	0x0008
        /*0064*/ 	.byte	0x00, 0xf5, 0x21, 0x00


	//----- nvinfo : EIATTR_KPARAM_INFO
	.align		4
.L_25:
        /*0068*/ 	.byte	0x04, 0x17
        /*006a*/ 	.short	(.L_27 - .L_26)
.L_26:
        /*006c*/ 	.word	0x00000000
        /*0070*/ 	.short	0x0000
        /*0072*/ 	.short	0x0000
        /*0074*/ 	.byte	0x00, 0xf5, 0x21, 0x00


	//----- nvinfo : EIATTR_SPARSE_MMA_MASK
	.align		4
.L_27:
        /*0078*/ 	.byte	0x03, 0x50
        /*007a*/ 	.short	0x0000


	//----- nvinfo : EIATTR_MAXREG_COUNT
	.align		4
        /*007c*/ 	.byte	0x03, 0x1b
        /*007e*/ 	.short	0x00ff


	//----- nvinfo : EIATTR_NUM_BARRIERS
	.align		4
        /*0080*/ 	.byte	0x02, 0x4c
        /*0082*/ 	.byte	0x01
	.zero		1


	//----- nvinfo : EIATTR_MERCURY_ISA_VERSION
	.align		4
        /*0084*/ 	.byte	0x03, 0x5f
        /*0086*/ 	.short	0x0101


	//----- nvinfo : EIATTR_VRC_CTA_INIT_COUNT
	.align		4
        /*0088*/ 	.byte	0x02, 0x4a
	.zero		1
	.zero		1


	//----- nvinfo : EIATTR_EXIT_INSTR_OFFSETS
	.align		4
        /*008c*/ 	.byte	0x04, 0x1c
        /*008e*/ 	.short	(.L_29 - .L_28)


	//   ....[0]....
.L_28:
        /*0090*/ 	.word	0x000000d0


	//   ....[1]....
        /*0094*/ 	.word	0x00000a30


	//----- nvinfo : EIATTR_CBANK_PARAM_SIZE
	.align		4
.L_29:
        /*0098*/ 	.byte	0x03, 0x19
        /*009a*/ 	.short	0x002c


	//----- nvinfo : EIATTR_PARAM_CBANK
	.align		4
        /*009c*/ 	.byte	0x04, 0x0a
        /*009e*/ 	.short	(.L_31 - .L_30)
	.align		4
.L_30:
        /*00a0*/ 	.word	index@(.nv.constant0._Z4gemmPfS_S_ffS_i)
        /*00a4*/ 	.short	0x0380
        /*00a6*/ 	.short	0x002c


	//----- nvinfo : EIATTR_SW_WAR
	.align		4
.L_31:
        /*00a8*/ 	.byte	0x04, 0x36
        /*00aa*/ 	.short	(.L_33 - .L_32)
.L_32:
        /*00ac*/ 	.word	0x00000008
.L_33:


//--------------------- .nv.info._Z7maxpoolPfS_ii --------------------------
	.section	.nv.info._Z7maxpoolPfS_ii,"",@"SHT_CUDA_INFO"
	.sectionflags	@""
	.align	4


	//----- nvinfo : EIATTR_CUDA_API_VERSION
	.align		4
        /*0000*/ 	.byte	0x04, 0x37
        /*0002*/ 	.short	(.L_35 - .L_34)
.L_34:
        /*0004*/ 	.word	0x00000082


	//----- nvinfo : EIATTR_KPARAM_INFO
	.align		4
.L_35:
        /*0008*/ 	.byte	0x04, 0x17
        /*000a*/ 	.short	(.L_37 - .L_36)
.L_36:
        /*000c*/ 	.word	0x00000000
        /*0010*/ 	.short	0x0003
        /*0012*/ 	.short	0x0014
        /*0014*/ 	.byte	0x00, 0xf0, 0x11, 0x00


	//----- nvinfo : EIATTR_KPARAM_INFO
	.align		4
.L_37:
        /*0018*/ 	.byte	0x04, 0x17
        /*001a*/ 	.short	(.L_39 - .L_38)
.L_38:
        /*001c*/ 	.word	0x00000000
        /*0020*/ 	.short	0x0002
        /*0022*/ 	.short	0x0010
        /*0024*/ 	.byte	0x00, 0xf0, 0x11, 0x00


	//----- nvinfo : EIATTR_KPARAM_INFO
	.align		4
.L_39:
        /*0028*/ 	.byte	0x04, 0x17
        /*002a*/ 	.short	(.L_41 - .L_40)
.L_40:
        /*002c*/ 	.word	0x00000000
        /*0030*/ 	.short	0x0001
        /*0032*/ 	.short	0x0008
        /*0034*/ 	.byte	0x00, 0xf5, 0x21, 0x00


	//----- nvinfo : EIATTR_KPARAM_INFO
	.align		4
.L_41:
        /*0038*/ 	.byte	0x04, 0x17
        /*003a*/ 	.short	(.L_43 - .L_42)
.L_42:
        /*003c*/ 	.word	0x00000000
        /*0040*/ 	.short	0x0000
        /*0042*/ 	.short	0x0000
        /*0044*/ 	.byte	0x00, 0xf5, 0x21, 0x00


	//----- nvinfo : EIATTR_SPARSE_MMA_MASK
	.align		4
.L_43:
        /*0048*/ 	.byte	0x03, 0x50
        /*004a*/ 	.short	0x0000


	//----- nvinfo : EIATTR_MAXREG_COUNT
	.align		4
        /*004c*/ 	.byte	0x03, 0x1b
        /*004e*/ 	.short	0x00ff


	//----- nvinfo : EIATTR_MERCURY_ISA_VERSION
	.align		4
        /*0050*/ 	.byte	0x03, 0x5f
        /*0052*/ 	.short	0x0101


	//----- nvinfo : EIATTR_VRC_CTA_INIT_COUNT
	.align		4
        /*0054*/ 	.byte	0x02, 0x4a
	.zero		1
	.zero		1


	//----- nvinfo : EIATTR_EXIT_INSTR_OFFSETS
	.align		4
        /*0058*/ 	.byte	0x04, 0x1c
        /*005a*/ 	.short	(.L_45 - .L_44)


	//   ....[0]....
.L_44:
        /*005c*/ 	.word	0x00000230


	//   ....[1]....
        /*0060*/ 	.word	0x00000de0


	//----- nvinfo : EIATTR_CBANK_PARAM_SIZE
	.align		4
.L_45:
        /*0064*/ 	.byte	0x03, 0x19
        /*0066*/ 	.short	0x0018


	//----- nvinfo : EIATTR_PARAM_CBANK
	.align		4
        /*0068*/ 	.byte	0x04, 0x0a
        /*006a*/ 	.short	(.L_47 - .L_46)
	.align		4
.L_46:
        /*006c*/ 	.word	index@(.nv.constant0._Z7maxpoolPfS_ii)
        /*0070*/ 	.short	0x0380
        /*0072*/ 	.short	0x0018


	//----- nvinfo : EIATTR_SW_WAR
	.align		4
.L_47:
        /*0074*/ 	.byte	0x04, 0x36
        /*0076*/ 	.short	(.L_49 - .L_48)
.L_48:
        /*0078*/ 	.word	0x00000008
.L_49:


//--------------------- .nv.callgraph             --------------------------
	.section	.nv.callgraph,"",@"SHT_CUDA_CALLGRAPH"
	.align	4
	.sectionentsize	8
	.align		4
        /*0000*/ 	.word	0x00000000
	.align		4
        /*0004*/ 	.word	0xffffffff
	.align		4
        /*0008*/ 	.word	0x00000000
	.align		4
        /*000c*/ 	.word	0xfffffffe
	.align		4
        /*0010*/ 	.word	0x00000000
	.align		4
        /*0014*/ 	.word	0xfffffffd
	.align		4
        /*0018*/ 	.word	0x00000000
	.align		4
        /*001c*/ 	.word	0xfffffffc


//--------------------- .text._Z4gemmPfS_S_ffS_i  --------------------------
	.section	.text._Z4gemmPfS_S_ffS_i,"ax",@progbits
	.align	128
        .global         _Z4gemmPfS_S_ffS_i
        .type           _Z4gemmPfS_S_ffS_i,@function
        .size           _Z4gemmPfS_S_ffS_i,(.L_x_17 - _Z4gemmPfS_S_ffS_i)
        .other          _Z4gemmPfS_S_ffS_i,@"STO_CUDA_ENTRY STV_DEFAULT"
_Z4gemmPfS_S_ffS_i:
.text._Z4gemmPfS_S_ffS_i:
[----:B------:R-:W-:Y:S01]  /*0000*/  LDC R1, c[0x0][0x37c] ;  /* 0x0000df00ff017b82 */ /* 0x000fe20000000800 */
[----:B------:R-:W0:Y:S07]  /*0010*/  S2R R0, SR_TID.Y ;  /* 0x0000000000007919 */ /* 0x000e2e0000002200 */
[----:B------:R-:W1:Y:S01]  /*0020*/  S2UR UR4, SR_CTAID.X ;  /* 0x00000000000479c3 */ /* 0x000e620000002500 */
[----:B------:R-:W2:Y:S07]  /*0030*/  S2R R20, SR_TID.X ;  /* 0x0000000000147919 */ /* 0x000eae0000002100 */
[----:B------:R-:W0:Y:S08]  /*0040*/  S2UR UR6, SR_CTAID.Y ;  /* 0x00000000000679c3 */ /* 0x000e300000002600 */
[----:B------:R-:W0:Y:S01]  /*0050*/  LDC R5, c[0x0][0x364] ;  /* 0x0000d900ff057b82 */ /* 0x000e220000000800 */
[----:B------:R-:W1:Y:S07]  /*0060*/  LDCU UR5, c[0x0][0x360] ;  /* 0x00006c00ff0577ac */ /* 0x000e6e0008000800 */
[----:B------:R-:W3:Y:S01]  /*0070*/  LDC R10, c[0x0][0x3a8] ;  /* 0x0000ea00ff0a7b82 */ /* 0x000ee20000000800 */
[----:B-1----:R-:W-:Y:S01]  /*0080*/  UIMAD UR4, UR4, UR5, URZ ;  /* 0x00000005040472a4 */ /* 0x002fe2000f8e02ff */
[----:B0-----:R-:W-:-:S05]  /*0090*/  IMAD R5, R5, UR6, R0 ;  /* 0x0000000605057c24 */ /* 0x001fca000f8e0200 */
[----:B--2---:R-:W-:-:S04]  /*00a0*/  IADD3 R2, PT, PT, R20, UR4, RZ ;  /* 0x0000000414027c10 */ /* 0x004fc8000fffe0ff */
[----:B------:R-:W-:-:S04]  /*00b0*/  VIMNMX R3, PT, PT, R5, R2, !PT ;  /* 0x0000000205037248 */ /* 0x000fc80007fe0100 */
[----:B---3--:R-:W-:-:S13]  /*00c0*/  ISETP.GE.AND P0, PT, R3, R10, PT ;  /* 0x0000000a0300720c */ /* 0x008fda0003f06270 */
[----:B------:R-:W-:Y:S05]  /*00d0*/  @P0 EXIT ;  /* 0x000000000000094d */ /* 0x000fea0003800000 */
[----:B------:R-:W0:Y:S01]  /*00e0*/  S2R R8, SR_CgaCtaId ;  /* 0x0000000000087919 */ /* 0x000e220000008800 */
[----:B------:R-:W1:Y:S01]  /*00f0*/  LDC.64 R12, c[0x0][0x380] ;  /* 0x0000e000ff0c7b82 */ /* 0x000e620000000a00 */
[----:B------:R-:W-:Y:S01]  /*0100*/  IMAD.HI.U32 R3, R10, -0x55555555, RZ ;  /* 0xaaaaaaab0a037827 */ /* 0x000fe200078e00ff */
[----:B------:R-:W-:-:S03]  /*0110*/  MOV R6, 0x400 ;  /* 0x0000040000067802 */ /* 0x000fc60000000f00 */
[----:B------:R-:W-:Y:S01]  /*0120*/  HFMA2 R21, -RZ, RZ, 0, 0 ;  /* 0x00000000ff157431 */ /* 0x000fe200000001ff */
[----:B------:R-:W2:Y:S01]  /*0130*/  LDCU.64 UR8, c[0x0][0x358] ;  /* 0x00006b00ff0877ac */ /* 0x000ea20008000a00 */
[----:B------:R-:W-:Y:S01]  /*0140*/  IMAD R4, R5, R10, R20 ;  /* 0x0000000a05047224 */ /* 0x000fe200078e0214 */
[----:B------:R-:W-:Y:S01]  /*0150*/  SHF.R.U32.HI R3, RZ, 0x2, R3 ;  /* 0x00000002ff037819 */ /* 0x000fe20000011603 */
[----:B------:R-:W3:Y:S01]  /*0160*/  LDC.64 R14, c[0x0][0x388] ;  /* 0x0000e200ff0e7b82 */ /* 0x000ee20000000a00 */
[----:B------:R-:W-:-:S03]  /*0170*/  IADD3 R5, PT, PT, R6, 0x90, RZ ;  /* 0x0000009006057810 */ /* 0x000fc60007ffe0ff */
[C---:B------:R-:W-:Y:S02]  /*0180*/  IMAD R9, R3.reuse, 0x6, R4 ;  /* 0x0000000603097824 */ /* 0x040fe400078e0204 */
[----:B------:R-:W-:-:S04]  /*0190*/  IMAD R11, R3, 0x6, R0 ;  /* 0x00000006030b7824 */ /* 0x000fc800078e0200 */
[----:B------:R-:W-:Y:S02]  /*01a0*/  IMAD R11, R11, R10, R2 ;  /* 0x0000000a0b0b7224 */ /* 0x000fe400078e0202 */
[----:B-1----:R-:W-:Y:S01]  /*01b0*/  IMAD.WIDE R12, R9, 0x4, R12 ;  /* 0x00000004090c7825 */ /* 0x002fe200078e020c */
[----:B0-----:R-:W-:-:S03]  /*01c0*/  LEA R7, R8, R6, 0x18 ;  /* 0x0000000608077211 */ /* 0x001fc600078ec0ff */
[----:B---3--:R-:W-:Y:S01]  /*01d0*/  IMAD.WIDE R14, R11, 0x4, R14 ;  /* 0x000000040b0e7825 */ /* 0x008fe200078e020e */
[----:B------:R-:W-:Y:S02]  /*01e0*/  LEA R5, R8, R5, 0x18 ;  /* 0x0000000508057211 */ /* 0x000fe400078ec0ff */
[----:B------:R-:W-:Y:S01]  /*01f0*/  MOV R6, RZ ;  /* 0x000000ff00067202 */ /* 0x000fe20000000f00 */
[----:B------:R-:W-:Y:S01]  /*0200*/  IMAD R7, R0, 0x18, R7 ;  /* 0x0000001800077824 */ /* 0x000fe200078e0207 */
[C---:B------:R-:W-:Y:S01]  /*0210*/  LEA R9, R20.reuse, R5, 0x2 ;  /* 0x0000000514097211 */ /* 0x040fe200078e10ff */
[C-C-:B------:R-:W-:Y:S01]  /*0220*/  IMAD R8, R3.reuse, -0x6, R10.reuse ;  /* 0xfffffffa03087824 */ /* 0x140fe200078e020a */
[C---:B------:R-:W-:Y:S01]  /*0230*/  IADD3 R11, PT, PT, R3.reuse, 0x1, RZ ;  /* 0x00000001030b7810 */ /* 0x040fe20007ffe0ff */
[----:B------:R-:W-:Y:S01]  /*0240*/  IMAD R10, R3, 0x6, -R10 ;  /* 0x00000006030a7824 */ /* 0x000fe200078e0a0a */
[----:B------:R-:W-:Y:S01]  /*0250*/  LEA R20, R20, R7, 0x2 ;  /* 0x0000000714147211 */ /* 0x000fe200078e10ff */
[----:B--2---:R-:W-:-:S07]  /*0260*/  IMAD R5, R0, 0x18, R9 ;  /* 0x0000001800057824 */ /* 0x004fce00078e0209 */
.L_x_7:
[----:B------:R-:W-:-:S13]  /*0270*/  ISETP.GE.U32.AND P0, PT, R6, R3, PT ;  /* 0x000000030600720c */ /* 0x000fda0003f06070 */
[----:B------:R-:W-:Y:S05]  /*0280*/  @P0 BRA `(.L_x_0) ;  /* 0x00000000007c0947 */ /* 0x000fea0003800000 */
[----:B------:R-:W0:Y:S01]  /*0290*/  LDC.64 R18, c[0x0][0x380] ;  /* 0x0000e000ff127b82 */ /* 0x000e220000000a00 */
[----:B------:R-:W1:Y:S01]  /*02a0*/  LDCU UR5, c[0x0][0x3a8] ;  /* 0x00007500ff0577ac */ /* 0x000e620008000800 */
[C---:B------:R-:W-:Y:S02]  /*02b0*/  IMAD R23, R6.reuse, 0x6, R4 ;  /* 0x0000000606177824 */ /* 0x040fe400078e0204 */
[----:B------:R-:W-:-:S04]  /*02c0*/  IMAD R25, R6, 0x6, R0 ;  /* 0x0000000606197824 */ /* 0x000fc800078e0200 */
[----:B------:R-:W2:Y:S01]  /*02d0*/  LDC.64 R16, c[0x0][0x388] ;  /* 0x0000e200ff107b82 */ /* 0x000ea20000000a00 */
[----:B-1----:R-:W-:Y:S01]  /*02e0*/  IMAD R25, R25, UR5, R2 ;  /* 0x0000000519197c24 */ /* 0x002fe2000f8e0202 */
[----:B------:R-:W1:Y:S01]  /*02f0*/  LDCU UR5, c[0x0][0x398] ;  /* 0x00007300ff0577ac */ /* 0x000e620008000800 */
[----:B0-----:R-:W-:-:S06]  /*0300*/  IMAD.WIDE R22, R23, 0x4, R18 ;  /* 0x0000000417167825 */ /* 0x001fcc00078e0212 */
[----:B------:R-:W1:Y:S01]  /*0310*/  LDG.E R22, desc[UR8][R22.64] ;  /* 0x0000000816167981 */ /* 0x000e62000c1e1900 */
[----:B--2---:R-:W-:-:S06]  /*0320*/  IMAD.WIDE R24, R25, 0x4, R16 ;  /* 0x0000000419187825 */ /* 0x004fcc00078e0210 */
[----:B------:R-:W2:Y:S01]  /*0330*/  LDG.E R24, desc[UR8][R24.64] ;  /* 0x0000000818187981 */ /* 0x000ea2000c1e1900 */
[----:B-1----:R-:W-:-:S05]  /*0340*/  FMUL R27, R22, UR5 ;  /* 0x00000005161b7c20 */ /* 0x002fca0008400000 */
[----:B------:R-:W-:Y:S04]  /*0350*/  STS [R20], R27 ;  /* 0x0000001b14007388 */ /* 0x000fe80000000800 */
[----:B--2---:R-:W-:Y:S01]  /*0360*/  STS [R5], R24 ;  /* 0x0000001805007388 */ /* 0x004fe20000000800 */
[----:B------:R-:W-:Y:S06]  /*0370*/  BAR.SYNC.DEFER_BLOCKING 0x0 ;  /* 0x0000000000007b1d */ /* 0x000fec0000010000 */
[----:B------:R-:W-:Y:S04]  /*0380*/  LDS R26, [R9] ;  /* 0x00000000091a7984 */ /* 0x000fe80000000800 */
[----:B------:R-:W0:Y:S04]  /*0390*/  LDS.64 R18, [R7] ;  /* 0x0000000007127984 */ /* 0x000e280000000a00 */
[----:B------:R-:W1:Y:S04]  /*03a0*/  LDS R29, [R9+0x18] ;  /* 0x00001800091d7984 */ /* 0x000e680000000800 */
[----:B------:R-:W-:Y:S04]  /*03b0*/  LDS R23, [R9+0x30] ;  /* 0x0000300009177984 */ /* 0x000fe80000000800 */
[----:B------:R-:W2:Y:S04]  /*03c0*/  LDS.64 R16, [R7+0x8] ;  /* 0x0000080007107984 */ /* 0x000ea80000000a00 */
[----:B------:R-:W-:Y:S04]  /*03d0*/  LDS R22, [R9+0x60] ;  /* 0x0000600009167984 */ /* 0x000fe80000000800 */
[----:B------:R-:W-:Y:S01]  /*03e0*/  LDS R25, [R9+0x78] ;  /* 0x0000780009197984 */ /* 0x000fe20000000800 */
[----:B0-----:R-:W-:-:S03]  /*03f0*/  FFMA R18, R18, R26, R21 ;  /* 0x0000001a12127223 */ /* 0x001fc60000000015 */
[----:B------:R-:W0:Y:S01]  /*0400*/  LDS R21, [R9+0x48] ;  /* 0x0000480009157984 */ /* 0x000e220000000800 */
[----:B-1----:R-:W-:-:S03]  /*0410*/  FFMA R29, R29, R19, R18 ;  /* 0x000000131d1d7223 */ /* 0x002fc60000000012 */
[----:B------:R-:W1:Y:S01]  /*0420*/  LDS.64 R18, [R7+0x10] ;  /* 0x0000100007127984 */ /* 0x000e620000000a00 */
[----:B--2---:R-:W-:-:S04]  /*0430*/  FFMA R16, R16, R23, R29 ;  /* 0x0000001710107223 */ /* 0x004fc8000000001d */
[----:B0-----:R-:W-:-:S04]  /*0440*/  FFMA R17, R21, R17, R16 ;  /* 0x0000001115117223 */ /* 0x001fc80000000010 */
[----:B-1----:R-:W-:-:S04]  /*0450*/  FFMA R18, R18, R22, R17 ;  /* 0x0000001612127223 */ /* 0x002fc80000000011 */
[----:B------:R-:W-:Y:S01]  /*0460*/  FFMA R21, R25, R19, R18 ;  /* 0x0000001319157223 */ /* 0x000fe20000000012 */
[----:B------:R-:W-:Y:S06]  /*0470*/  BRA `(.L_x_1) ;  /* 0x0000000400387947 */ /* 0x000fec0003800000 */
.L_x_0:
[----:B------:R-:W-:-:S04]  /*0480*/  ISETP.NE.AND P0, PT, R6, R3, PT ;  /* 0x000000030600720c */ /* 0x000fc80003f05270 */
[----:B------:R-:W-:-:S13]  /*0490*/  ISETP.EQ.OR P0, PT, R8, RZ, P0 ;  /* 0x000000ff0800720c */ /* 0x000fda0000702670 */
[----:B------:R-:W-:Y:S05]  /*04a0*/  @P0 BRA `(.L_x_1) ;  /* 0x00000004002c0947 */ /* 0x000fea0003800000 */
[----:B------:R-:W2:Y:S01]  /*04b0*/  LDG.E R16, desc[UR8][R12.64] ;  /* 0x000000080c107981 */ /* 0x000ea2000c1e1900 */
[----:B------:R-:W2:Y:S03]  /*04c0*/  LDCU UR5, c[0x0][0x398] ;  /* 0x00007300ff0577ac */ /* 0x000ea60008000800 */
[----:B------:R-:W3:Y:S01]  /*04d0*/  LDG.E R18, desc[UR8][R14.64] ;  /* 0x000000080e127981 */ /* 0x000ee2000c1e1900 */
[----:B------:R-:W-:Y:S01]  /*04e0*/  ISETP.LE.U32.AND P0, PT, R3, UR6, PT ;  /* 0x0000000603007c0c */ /* 0x000fe2000bf03070 */
[----:B--2---:R-:W-:-:S05]  /*04f0*/  FMUL R17, R16, UR5 ;  /* 0x0000000510117c20 */ /* 0x004fca0008400000 */
[----:B------:R0:W-:Y:S04]  /*0500*/  STS [R20], R17 ;  /* 0x0000001114007388 */ /* 0x0001e80000000800 */
[----:B---3--:R0:W-:Y:S01]  /*0510*/  STS [R5], R18 ;  /* 0x0000001205007388 */ /* 0x0081e20000000800 */
[----:B------:R-:W-:Y:S06]  /*0520*/  BAR.SYNC.DEFER_BLOCKING 0x0 ;  /* 0x0000000000007b1d */ /* 0x000fec0000010000 */
[----:B------:R-:W-:Y:S05]  /*0530*/  @P0 BRA `(.L_x_2) ;  /* 0x0000000000cc0947 */ /* 0x000fea0003800000 */
[----:B------:R-:W-:Y:S02]  /*0540*/  MOV R16, R10 ;  /* 0x0000000a00107202 */ /* 0x000fe40000000f00 */
[----:B0-----:R-:W-:Y:S02]  /*0550*/  MOV R18, R7 ;  /* 0x0000000700127202 */ /* 0x001fe40000000f00 */
[----:B------:R-:W-:Y:S02]  /*0560*/  ISETP.GE.AND P0, PT, R16, RZ, PT ;  /* 0x000000ff1000720c */ /* 0x000fe40003f06270 */
[----:B------:R-:W-:-:S11]  /*0570*/  MOV R17, R9 ;  /* 0x0000000900117202 */ /* 0x000fd60000000f00 */
[----:B------:R-:W-:Y:S05]  /*0580*/  @P0 BRA `(.L_x_3) ;  /* 0x0000000000940947 */ /* 0x000fea0003800000 */
[----:B------:R-:W-:Y:S02]  /*0590*/  IADD3 R19, PT, PT, -R16, RZ, RZ ;  /* 0x000000ff10137210 */ /* 0x000fe40007ffe1ff */
[----:B------:R-:W-:Y:S02]  /*05a0*/  PLOP3.LUT P0, PT, PT, PT, PT, 0x80, 0x8 ;  /* 0x000000000008781c */ /* 0x000fe40003f0f070 */
[----:B------:R-:W-:-:S13]  /*05b0*/  ISETP.GT.AND P1, PT, R19, 0x3, PT ;  /* 0x000000031300780c */ /* 0x000fda0003f24270 */
[----:B------:R-:W-:Y:S05]  /*05c0*/  @!P1 BRA `(.L_x_4) ;  /* 0x0000000000489947 */ /* 0x000fea0003800000 */
[----:B------:R-:W-:-:S13]  /*05d0*/  PLOP3.LUT P0, PT, PT, PT, PT, 0x8, 0x80 ;  /* 0x000000000080781c */ /* 0x000fda0003f0e170 */
.L_x_5:
[----:B------:R-:W-:Y:S01]  /*05e0*/  LDS R22, [R18] ;  /* 0x0000000012167984 */ /* 0x000fe20000000800 */
[----:B------:R-:W-:-:S03]  /*05f0*/  IADD3 R16, PT, PT, R16, 0x4, RZ ;  /* 0x0000000410107810 */ /* 0x000fc60007ffe0ff */
[----:B------:R-:W0:Y:S01]  /*0600*/  LDS R19, [R17] ;  /* 0x0000000011137984 */ /* 0x000e220000000800 */
[----:B------:R-:W-:-:S03]  /*0610*/  ISETP.GE.AND P1, PT, R16, -0x3, PT ;  /* 0xfffffffd1000780c */ /* 0x000fc60003f26270 */
[----:B------:R-:W-:Y:S04]  /*0620*/  LDS R24, [R18+0x4] ;  /* 0x0000040012187984 */ /* 0x000fe80000000800 */
[----:B------:R-:W1:Y:S04]  /*0630*/  LDS R23, [R17+0x18] ;  /* 0x0000180011177984 */ /* 0x000e680000000800 */
[----:B------:R-:W-:Y:S04]  /*0640*/  LDS R26, [R18+0xc] ;  /* 0x00000c00121a7984 */ /* 0x000fe80000000800 */
[----:B------:R-:W-:Y:S01]  /*0650*/  LDS R25, [R17+0x48] ;  /* 0x0000480011197984 */ /* 0x000fe20000000800 */
[----:B0-----:R-:W-:-:S03]  /*0660*/  FFMA R19, R22, R19, R21 ;  /* 0x0000001316137223 */ /* 0x001fc60000000015 */
[----:B------:R0:W-:Y:S04]  /*0670*/  LDS R22, [R18+0x8] ;  /* 0x0000080012167984 */ /* 0x0001e80000000800 */
[----:B------:R2:W3:Y:S01]  /*0680*/  LDS R21, [R17+0x30] ;  /* 0x0000300011157984 */ /* 0x0004e20000000800 */
[----:B-1----:R-:W-:Y:S01]  /*0690*/  FFMA R19, R24, R23, R19 ;  /* 0x0000001718137223 */ /* 0x002fe20000000013 */
[----:B0-----:R-:W-:Y:S02]  /*06a0*/  IADD3 R18, PT, PT, R18, 0x10, RZ ;  /* 0x0000001012127810 */ /* 0x001fe40007ffe0ff */
[----:B--2---:R-:W-:Y:S01]  /*06b0*/  IADD3 R17, PT, PT, R17, 0x60, RZ ;  /* 0x0000006011117810 */ /* 0x004fe20007ffe0ff */
[----:B---3--:R-:W-:-:S04]  /*06c0*/  FFMA R21, R22, R21, R19 ;  /* 0x0000001516157223 */ /* 0x008fc80000000013 */
[----:B------:R-:W-:Y:S01]  /*06d0*/  FFMA R21, R26, R25, R21 ;  /* 0x000000191a157223 */ /* 0x000fe20000000015 */
[----:B------:R-:W-:Y:S06]  /*06e0*/  @!P1 BRA `(.L_x_5) ;  /* 0xfffffffc00bc9947 */ /* 0x000fec000383ffff */
.L_x_4:
[----:B------:R-:W-:-:S04]  /*06f0*/  IADD3 R19, PT, PT, -R16, RZ, RZ ;  /* 0x000000ff10137210 */ /* 0x000fc80007ffe1ff */
[----:B------:R-:W-:-:S13]  /*0700*/  ISETP.GT.AND P1, PT, R19, 0x1, PT ;  /* 0x000000011300780c */ /* 0x000fda0003f24270 */
[----:B------:R-:W-:Y:S05]  /*0710*/  @!P1 BRA `(.L_x_6) ;  /* 0x0000000000289947 */ /* 0x000fea0003800000 */
[----:B------:R-:W-:Y:S01]  /*0720*/  LDS R22, [R18] ;  /* 0x0000000012167984 */ /* 0x000fe20000000800 */
[----:B------:R-:W-:Y:S02]  /*0730*/  PLOP3.LUT P0, PT, PT, PT, PT, 0x8, 0x80 ;  /* 0x000000000080781c */ /* 0x000fe40003f0e170 */
[----:B------:R-:W-:Y:S01]  /*0740*/  IADD3 R16, PT, PT, R16, 0x2, RZ ;  /* 0x0000000210107810 */ /* 0x000fe20007ffe0ff */
[----:B------:R-:W0:Y:S04]  /*0750*/  LDS R19, [R17] ;  /* 0x0000000011137984 */ /* 0x000e280000000800 */
[----:B------:R1:W-:Y:S04]  /*0760*/  LDS R24, [R18+0x4] ;  /* 0x0000040012187984 */ /* 0x0003e80000000800 */
[----:B------:R2:W3:Y:S01]  /*0770*/  LDS R23, [R17+0x18] ;  /* 0x0000180011177984 */ /* 0x0004e20000000800 */
[----:B-1----:R-:W-:-:S02]  /*0780*/  IADD3 R18, PT, PT, R18, 0x8, RZ ;  /* 0x0000000812127810 */ /* 0x002fc40007ffe0ff */
[----:B--2---:R-:W-:Y:S01]  /*0790*/  IADD3 R17, PT, PT, R17, 0x30, RZ ;  /* 0x0000003011117810 */ /* 0x004fe20007ffe0ff */
[----:B0-----:R-:W-:-:S04]  /*07a0*/  FFMA R19, R22, R19, R21 ;  /* 0x0000001316137223 */ /* 0x001fc80000000015 */
[----:B---3--:R-:W-:-:S07]  /*07b0*/  FFMA R21, R24, R23, R19 ;  /* 0x0000001718157223 */ /* 0x008fce0000000013 */
.L_x_6:
[----:B------:R-:W-:-:S13]  /*07c0*/  ISETP.NE.OR P0, PT, R16, RZ, P0 ;  /* 0x000000ff1000720c */ /* 0x000fda0000705670 */
[----:B------:R-:W-:Y:S05]  /*07d0*/  @!P0 BRA `(.L_x_1) ;  /* 0x0000000000608947 */ /* 0x000fea0003800000 */
.L_x_3:
[----:B------:R0:W-:Y:S01]  /*07e0*/  LDS R22, [R18] ;  /* 0x0000000012167984 */ /* 0x0001e20000000800 */
[----:B------:R-:W-:-:S03]  /*07f0*/  IADD3 R16, PT, PT, R16, 0x1, RZ ;  /* 0x0000000110107810 */ /* 0x000fc60007ffe0ff */
[----:B------:R1:W2:Y:S01]  /*0800*/  LDS R19, [R17] ;  /* 0x0000000011137984 */ /* 0x0002a20000000800 */
[----:B------:R-:W-:Y:S02]  /*0810*/  ISETP.NE.AND P0, PT, R16, RZ, PT ;  /* 0x000000ff1000720c */ /* 0x000fe40003f05270 */
[----:B0-----:R-:W-:Y:S02]  /*0820*/  IADD3 R18, PT, PT, R18, 0x4, RZ ;  /* 0x0000000412127810 */ /* 0x001fe40007ffe0ff */
[----:B-1----:R-:W-:Y:S01]  /*0830*/  IADD3 R17, PT, PT, R17, 0x18, RZ ;  /* 0x0000001811117810 */ /* 0x002fe20007ffe0ff */
[----:B--2---:R-:W-:-:S08]  /*0840*/  FFMA R21, R22, R19, R21 ;  /* 0x0000001316157223 */ /* 0x004fd00000000015 */
[----:B------:R-:W-:Y:S05]  /*0850*/  @P0 BRA `(.L_x_3) ;  /* 0xfffffffc00e00947 */ /* 0x000fea000383ffff */
[----:B------:R-:W-:Y:S05]  /*0860*/  BRA `(.L_x_1) ;  /* 0x00000000003c7947 */ /* 0x000fea0003800000 */
.L_x_2:
[----:B------:R-:W-:Y:S04]  /*0870*/  LDS R22, [R9] ;  /* 0x0000000009167984 */ /* 0x000fe80000000800 */
[----:B0-----:R-:W0:Y:S04]  /*0880*/  LDS.64 R18, [R7] ;  /* 0x0000000007127984 */ /* 0x001e280000000a00 */
[----:B------:R-:W1:Y:S04]  /*0890*/  LDS R25, [R9+0x18] ;  /* 0x0000180009197984 */ /* 0x000e680000000800 */
[----:B------:R-:W-:Y:S04]  /*08a0*/  LDS R23, [R9+0x30] ;  /* 0x0000300009177984 */ /* 0x000fe80000000800 */
[----:B------:R-:W2:Y:S04]  /*08b0*/  LDS.64 R16, [R7+0x8] ;  /* 0x0000080007107984 */ /* 0x000ea80000000a00 */
[----:B------:R-:W-:Y:S01]  /*08c0*/  LDS R27, [R9+0x78] ;  /* 0x00007800091b7984 */ /* 0x000fe20000000800 */
[----:B0-----:R-:W-:-:S03]  /*08d0*/  FFMA R18, R18, R22, R21 ;  /* 0x0000001612127223 */ /* 0x001fc60000000015 */
[----:B------:R-:W0:Y:S01]  /*08e0*/  LDS R21, [R9+0x48] ;  /* 0x0000480009157984 */ /* 0x000e220000000800 */
[----:B-1----:R-:W-:-:S03]  /*08f0*/  FFMA R25, R25, R19, R18 ;  /* 0x0000001319197223 */ /* 0x002fc60000000012 */
[----:B------:R-:W-:Y:S04]  /*0900*/  LDS R22, [R9+0x60] ;  /* 0x0000600009167984 */ /* 0x000fe80000000800 */
[----:B------:R-:W1:Y:S01]  /*0910*/  LDS.64 R18, [R7+0x10] ;  /* 0x0000100007127984 */ /* 0x000e620000000a00 */
[----:B--2---:R-:W-:-:S04]  /*0920*/  FFMA R16, R16, R23, R25 ;  /* 0x0000001710107223 */ /* 0x004fc80000000019 */
[----:B0-----:R-:W-:-:S04]  /*0930*/  FFMA R17, R21, R17, R16 ;  /* 0x0000001115117223 */ /* 0x001fc80000000010 */
[----:B-1----:R-:W-:-:S04]  /*0940*/  FFMA R18, R18, R22, R17 ;  /* 0x0000001612127223 */ /* 0x002fc80000000011 */
[----:B------:R-:W-:-:S07]  /*0950*/  FFMA R21, R27, R19, R18 ;  /* 0x000000131b157223 */ /* 0x000fce0000000012 */
.L_x_1:
[----:B------:R-:W-:-:S04]  /*0960*/  IADD3 R6, PT, PT, R6, 0x1, RZ ;  /* 0x0000000106067810 */ /* 0x000fc80007ffe0ff */
[----:B------:R-:W-:-:S13]  /*0970*/  ISETP.NE.AND P0, PT, R6, R11, PT ;  /* 0x0000000b0600720c */ /* 0x000fda0003f05270 */
[----:B------:R-:W-:Y:S05]  /*0980*/  @P0 BRA `(.L_x_7) ;  /* 0xfffffff800380947 */ /* 0x000fea000383ffff */
[----:B------:R-:W0:Y:S01]  /*0990*/  LDC.64 R2, c[0x0][0x390] ;  /* 0x0000e400ff027b82 */ /* 0x000e220000000a00 */
[----:B------:R-:W-:Y:S01]  /*09a0*/  IADD3 R7, PT, PT, R4, UR4, RZ ;  /* 0x0000000404077c10 */ /* 0x000fe2000fffe0ff */
[----:B------:R-:W1:Y:S06]  /*09b0*/  LDCU UR5, c[0x0][0x39c] ;  /* 0x00007380ff0577ac */ /* 0x000e6c0008000800 */
[----:B------:R-:W2:Y:S01]  /*09c0*/  LDC.64 R4, c[0x0][0x3a0] ;  /* 0x0000e800ff047b82 */ /* 0x000ea20000000a00 */
[----:B0-----:R-:W-:-:S07]  /*09d0*/  IMAD.WIDE R2, R7, 0x4, R2 ;  /* 0x0000000407027825 */ /* 0x001fce00078e0202 */
[----:B------:R-:W-:Y:S06]  /*09e0*/  BAR.SYNC.DEFER_BLOCKING 0x0 ;  /* 0x0000000000007b1d */ /* 0x000fec0000010000 */
[----:B------:R-:W1:Y:S01]  /*09f0*/  LDG.E R2, desc[UR8][R2.64] ;  /* 0x0000000802027981 */ /* 0x000e62000c1e1900 */
[----:B--2---:R-:W-:-:S04]  /*0a00*/  IMAD.WIDE R4, R7, 0x4, R4 ;  /* 0x0000000407047825 */ /* 0x004fc800078e0204 */
[----:B-1----:R-:W-:-:S05]  /*0a10*/  FFMA R21, R2, UR5, R21 ;  /* 0x0000000502157c23 */ /* 0x002fca0008000015 */
[----:B------:R-:W-:Y:S01]  /*0a20*/  STG.E desc[UR8][R4.64], R21 ;  /* 0x0000001504007986 */ /* 0x000fe2000c101908 */
[----:B------:R-:W-:Y:S05]  /*0a30*/  EXIT ;  /* 0x000000000000794d */ /* 0x000fea0003800000 */
.L_x_8:
[----:B------:R-:W-:-:S00]  /*0a40*/  BRA `(.L_x_8) ;  /* 0xfffffffc00fc7947 */ /* 0x000fc0000383ffff */
[----:B------:R-:W-:-:S00]  /*0a50*/  NOP ;  /* 0x0000000000007918 */ /* 0x000fc00000000000 */
        /* <DEDUP_REMOVED lines=10> */
.L_x_17:


//--------------------- .text._Z7maxpoolPfS_ii    --------------------------
	.section	.text._Z7maxpoolPfS_ii,"ax",@progbits
	.align	128
        .global         _Z7maxpoolPfS_ii
        .type           _Z7maxpoolPfS_ii,@function
        .size           _Z7maxpoolPfS_ii,(.L_x_18 - _Z7maxpoolPfS_ii)
        .other          _Z7maxpoolPfS_ii,@"STO_CUDA_ENTRY STV_DEFAULT"
_Z7maxpoolPfS_ii:
.text._Z7maxpoolPfS_ii:
[----:B------:R-:W-:Y:S08]  /*0000*/  LDC R1, c[0x0][0x37c] ;  /* 0x0000df00ff017b82 */ /* 0x000ff00000000800 */
[----:B------:R-:W0:Y:S01]  /*0010*/  LDC.64 R8, c[0x0][0x390] ;  /* 0x0000e400ff087b82 */ /* 0x000e220000000a00 */
[----:B------:R-:W1:Y:S01]  /*0020*/  S2R R7, SR_TID.Y ;  /* 0x0000000000077919 */ /* 0x000e620000002200 */
[----:B------:R-:W2:Y:S01]  /*0030*/  LDCU UR4, c[0x0][0x360] ;  /* 0x00006c00ff0477ac */ /* 0x000ea20008000800 */
[----:B------:R-:W1:Y:S01]  /*0040*/  LDCU UR5, c[0x0][0x364] ;  /* 0x00006c80ff0577ac */ /* 0x000e620008000800 */
[----:B0-----:R-:W-:-:S02]  /*0050*/  IABS R6, R9 ;  /* 0x0000000900067213 */ /* 0x001fc40000000000 */
[----:B------:R-:W-:Y:S02]  /*0060*/  IABS R4, R8 ;  /* 0x0000000800047213 */ /* 0x000fe40000000000 */
[----:B------:R-:W0:Y:S08]  /*0070*/  I2F.RP R0, R6 ;  /* 0x0000000600007306 */ /* 0x000e300000209400 */
[----:B0-----:R-:W0:Y:S02]  /*0080*/  MUFU.RCP R0, R0 ;  /* 0x0000000000007308 */ /* 0x001e240000001000 */
[----:B0-----:R-:W-:-:S06]  /*0090*/  VIADD R2, R0, 0xffffffe ;  /* 0x0ffffffe00027836 */ /* 0x001fcc0000000000 */
[----:B------:R0:W3:Y:S02]  /*00a0*/  F2I.FTZ.U32.TRUNC.NTZ R3, R2 ;  /* 0x0000000200037305 */ /* 0x0000e4000021f000 */
[----:B0-----:R-:W-:Y:S02]  /*00b0*/  IMAD.MOV.U32 R2, RZ, RZ, RZ ;  /* 0x000000ffff027224 */ /* 0x001fe400078e00ff */
[----:B---3--:R-:W-:-:S04]  /*00c0*/  IMAD.MOV R5, RZ, RZ, -R3 ;  /* 0x000000ffff057224 */ /* 0x008fc800078e0a03 */
[----:B------:R-:W-:-:S04]  /*00d0*/  IMAD R5, R5, R6, RZ ;  /* 0x0000000605057224 */ /* 0x000fc800078e02ff */
[----:B------:R-:W-:Y:S02]  /*00e0*/  IMAD.HI.U32 R3, R3, R5, R2 ;  /* 0x0000000503037227 */ /* 0x000fe400078e0002 */
[----:B------:R-:W2:Y:S04]  /*00f0*/  S2R R2, SR_CTAID.X ;  /* 0x0000000000027919 */ /* 0x000ea80000002500 */
[----:B------:R-:W-:Y:S01]  /*0100*/  IMAD.HI.U32 R0, R3, R4, RZ ;  /* 0x0000000403007227 */ /* 0x000fe200078e00ff */
[----:B------:R-:W2:Y:S03]  /*0110*/  S2R R5, SR_TID.X ;  /* 0x0000000000057919 */ /* 0x000ea60000002100 */
[----:B------:R-:W-:-:S04]  /*0120*/  IMAD.MOV R3, RZ, RZ, -R0 ;  /* 0x000000ffff037224 */ /* 0x000fc800078e0a00 */
[C---:B------:R-:W-:Y:S02]  /*0130*/  IMAD R3, R6.reuse, R3, R4 ;  /* 0x0000000306037224 */ /* 0x040fe400078e0204 */
[----:B------:R-:W1:Y:S03]  /*0140*/  S2R R4, SR_CTAID.Y ;  /* 0x0000000000047919 */ /* 0x000e660000002600 */
[----:B------:R-:W-:-:S13]  /*0150*/  ISETP.GT.U32.AND P1, PT, R6, R3, PT ;  /* 0x000000030600720c */ /* 0x000fda0003f24070 */
[----:B------:R-:W-:Y:S02]  /*0160*/  @!P1 IMAD.IADD R3, R3, 0x1, -R6 ;  /* 0x0000000103039824 */ /* 0x000fe400078e0a06 */
[----:B------:R-:W-:Y:S01]  /*0170*/  @!P1 VIADD R0, R0, 0x1 ;  /* 0x0000000100009836 */ /* 0x000fe20000000000 */
[----:B------:R-:W-:Y:S02]  /*0180*/  ISETP.NE.AND P1, PT, R9, RZ, PT ;  /* 0x000000ff0900720c */ /* 0x000fe40003f25270 */
[----:B------:R-:W-:Y:S02]  /*0190*/  ISETP.GE.U32.AND P0, PT, R3, R6, PT ;  /* 0x000000060300720c */ /* 0x000fe40003f06070 */
[----:B------:R-:W-:-:S04]  /*01a0*/  LOP3.LUT R3, R8, R9, RZ, 0x3c, !PT ;  /* 0x0000000908037212 */ /* 0x000fc800078e3cff */
[----:B------:R-:W-:Y:S01]  /*01b0*/  ISETP.GE.AND P2, PT, R3, RZ, PT ;  /* 0x000000ff0300720c */ /* 0x000fe20003f46270 */
[----:B--2---:R-:W-:Y:S02]  /*01c0*/  IMAD R3, R2, UR4, R5 ;  /* 0x0000000402037c24 */ /* 0x004fe4000f8e0205 */
[----:B-1----:R-:W-:-:S04]  /*01d0*/  IMAD R2, R4, UR5, R7 ;  /* 0x0000000504027c24 */ /* 0x002fc8000f8e0207 */
[----:B------:R-:W-:Y:S01]  /*01e0*/  @P0 VIADD R0, R0, 0x1 ;  /* 0x0000000100000836 */ /* 0x000fe20000000000 */
[----:B------:R-:W-:-:S05]  /*01f0*/  VIMNMX R5, PT, PT, R3, R2, !PT ;  /* 0x0000000203057248 */ /* 0x000fca0007fe0100 */
[----:B------:R-:W-:Y:S01]  /*0200*/  @!P2 IMAD.MOV R0, RZ, RZ, -R0 ;  /* 0x000000ffff00a224 */ /* 0x000fe200078e0a00 */
[----:B------:R-:W-:-:S04]  /*0210*/  @!P1 LOP3.LUT R0, RZ, R9, RZ, 0x33, !PT ;  /* 0x00000009ff009212 */ /* 0x000fc800078e33ff */
[----:B------:R-:W-:-:S13]  /*0220*/  ISETP.GE.AND P0, PT, R5, R0, PT ;  /* 0x000000000500720c */ /* 0x000fda0003f06270 */
[----:B------:R-:W-:Y:S05]  /*0230*/  @P0 EXIT ;  /* 0x000000000000094d */ /* 0x000fea0003800000 */
[----:B------:R-:W-:Y:S01]  /*0240*/  ISETP.GE.AND P0, PT, R9, 0x1, PT ;  /* 0x000000010900780c */ /* 0x000fe20003f06270 */
[----:B------:R-:W0:Y:S01]  /*0250*/  LDCU.64 UR6, c[0x0][0x358] ;  /* 0x00006b00ff0677ac */ /* 0x000e220008000a00 */
[----:B------:R-:W-:-:S11]  /*0260*/  IMAD.MOV.U32 R27, RZ, RZ, -0x368bdc02 ;  /* 0xc97423feff1b7424 */ /* 0x000fd600078e00ff */
[----:B------:R-:W-:Y:S05]  /*0270*/  @!P0 BRA `(.L_x_9) ;  /* 0x0000000800c88947 */ /* 0x000fea0003800000 */
[C---:B------:R-:W-:Y:S01]  /*0280*/  LOP3.LUT R6, R9.reuse, 0x7, RZ, 0xc0, !PT ;  /* 0x0000000709067812 */ /* 0x040fe200078ec0ff */
[----:B------:R-:W-:Y:S01]  /*0290*/  IMAD R8, R2, R8, R3 ;  /* 0x0000000802087224 */ /* 0x000fe200078e0203 */
[----:B------:R-:W-:Y:S01]  /*02a0*/  LOP3.LUT R5, R9, 0xf, RZ, 0xc0, !PT ;  /* 0x0000000f09057812 */ /* 0x000fe200078ec0ff */
[----:B------:R-:W-:Y:S01]  /*02b0*/  IMAD.MOV.U32 R27, RZ, RZ, -0x368bdc02 ;  /* 0xc97423feff1b7424 */ /* 0x000fe200078e00ff */
[----:B------:R-:W-:Y:S01]  /*02c0*/  UMOV UR4, URZ ;  /* 0x000000ff00047c82 */ /* 0x000fe20008000000 */
[----:B------:R-:W-:Y:S02]  /*02d0*/  VIADD R7, R6, 0xffffffff ;  /* 0xffffffff06077836 */ /* 0x000fe40000000000 */
[----:B------:R-:W-:-:S03]  /*02e0*/  VIADD R4, R5, 0xffffffff ;  /* 0xffffffff05047836 */ /* 0x000fc60000000000 */
[----:B------:R-:W-:Y:S02]  /*02f0*/  ISETP.GE.U32.AND P0, PT, R7, 0x3, PT ;  /* 0x000000030700780c */ /* 0x000fe40003f06070 */
[C---:B------:R-:W-:Y:S02]  /*0300*/  LOP3.LUT R7, R9.reuse, 0x7ffffff0, RZ, 0xc0, !PT ;  /* 0x7ffffff009077812 */ /* 0x040fe400078ec0ff */
[----:B------:R-:W-:Y:S02]  /*0310*/  ISETP.GE.U32.AND P1, PT, R4, 0x7, PT ;  /* 0x000000070400780c */ /* 0x000fe40003f26070 */
[----:B------:R-:W-:Y:S01]  /*0320*/  LOP3.LUT R9, R9, 0x3, RZ, 0xc0, !PT ;  /* 0x0000000309097812 */ /* 0x000fe200078ec0ff */
[----:B------:R-:W-:-:S10]  /*0330*/  IMAD.MOV R10, RZ, RZ, -R7 ;  /* 0x000000ffff0a7224 */ /* 0x000fd400078e0a07 */
.L_x_15:
[----:B------:R-:W1:Y:S01]  /*0340*/  LDC R11, c[0x0][0x394] ;  /* 0x0000e500ff0b7b82 */ /* 0x000e620000000800 */
[----:B------:R-:W-:Y:S01]  /*0350*/  IMAD.MOV.U32 R4, RZ, RZ, RZ ;  /* 0x000000ffff047224 */ /* 0x000fe200078e00ff */
[----:B-1----:R-:W-:Y:S01]  /*0360*/  ISETP.GE.U32.AND P2, PT, R11, 0x10, PT ;  /* 0x000000100b00780c */ /* 0x002fe20003f46070 */
[----:B------:R-:W-:-:S12]  /*0370*/  IMAD R12, R3, R11, UR4 ;  /* 0x00000004030c7e24 */ /* 0x000fd8000f8e020b */
[----:B------:R-:W-:Y:S05]  /*0380*/  @!P2 BRA `(.L_x_10) ;  /* 0x000000040024a947 */ /* 0x000fea0003800000 */
[----:B------:R-:W-:Y:S02]  /*0390*/  IMAD R13, R8, R11, UR4 ;  /* 0x00000004080d7e24 */ /* 0x000fe4000f8e020b */
[----:B------:R-:W-:-:S07]  /*03a0*/  IMAD.MOV.U32 R4, RZ, RZ, R10 ;  /* 0x000000ffff047224 */ /* 0x000fce00078e000a */
.L_x_11:
[----:B------:R-:W1:Y:S08]  /*03b0*/  LDC.64 R16, c[0x0][0x380] ;  /* 0x0000e000ff107b82 */ /* 0x000e700000000a00 */
[----:B------:R-:W2:Y:S01]  /*03c0*/  LDC R21, c[0x0][0x390] ;  /* 0x0000e400ff157b82 */ /* 0x000ea20000000800 */
[----:B-1----:R-:W-:-:S05]  /*03d0*/  IMAD.WIDE R16, R13, 0x4, R16 ;  /* 0x000000040d107825 */ /* 0x002fca00078e0210 */
[----:B0-----:R-:W3:Y:S01]  /*03e0*/  LDG.E R29, desc[UR6][R16.64] ;  /* 0x00000006101d7981 */ /* 0x001ee2000c1e1900 */
[----:B--2---:R-:W-:-:S05]  /*03f0*/  IMAD.WIDE R14, R21, 0x4, R16 ;  /* 0x00000004150e7825 */ /* 0x004fca00078e0210 */
[----:B------:R0:W2:Y:S02]  /*0400*/  LDG.E R26, desc[UR6][R14.64] ;  /* 0x000000060e1a7981 */ /* 0x0000a4000c1e1900 */
[----:B0-----:R-:W-:-:S05]  /*0410*/  IMAD.WIDE R14, R21, 0x4, R14 ;  /* 0x00000004150e7825 */ /* 0x001fca00078e020e */
[----:B------:R-:W4:Y:S01]  /*0420*/  LDG.E R25, desc[UR6][R14.64] ;  /* 0x000000060e197981 */ /* 0x000f22000c1e1900 */
[----:B------:R-:W-:-:S05]  /*0430*/  IMAD.WIDE R18, R21, 0x4, R14 ;  /* 0x0000000415127825 */ /* 0x000fca00078e020e */
[----:B------:R0:W5:Y:S02]  /*0440*/  LDG.E R24, desc[UR6][R18.64] ;  /* 0x0000000612187981 */ /* 0x000164000c1e1900 */
[----:B0-----:R-:W-:-:S05]  /*0450*/  IMAD.WIDE R18, R21, 0x4, R18 ;  /* 0x0000000415127825 */ /* 0x001fca00078e0212 */
[----:B------:R0:W5:Y:S02]  /*0460*/  LDG.E R23, desc[UR6][R18.64] ;  /* 0x0000000612177981 */ /* 0x000164000c1e1900 */
[----:B0-----:R-:W-:-:S05]  /*0470*/  IMAD.WIDE R18, R21, 0x4, R18 ;  /* 0x0000000415127825 */ /* 0x001fca00078e0212 */
[----:B------:R-:W5:Y:S01]  /*0480*/  LDG.E R22, desc[UR6][R18.64] ;  /* 0x0000000612167981 */ /* 0x000f62000c1e1900 */
[----:B------:R-:W-:-:S05]  /*0490*/  IMAD.WIDE R16, R21, 0x4, R18 ;  /* 0x0000000415107825 */ /* 0x000fca00078e0212 */
[----:B------:R0:W5:Y:S01]  /*04a0*/  LDG.E R20, desc[UR6][R16.64] ;  /* 0x0000000610147981 */ /* 0x000162000c1e1900 */
[----:B------:R-:W-:-:S05]  /*04b0*/  IMAD.WIDE R14, R21, 0x4, R16 ;  /* 0x00000004150e7825 */ /* 0x000fca00078e0210 */
[----:B------:R-:W5:Y:S01]  /*04c0*/  LDG.E R28, desc[UR6][R14.64] ;  /* 0x000000060e1c7981 */ /* 0x000f62000c1e1900 */
[----:B0-----:R-:W-:-:S05]  /*04d0*/  IMAD.WIDE R16, R21, 0x4, R14 ;  /* 0x0000000415107825 */ /* 0x001fca00078e020e */
[----:B------:R0:W5:Y:S01]  /*04e0*/  LDG.E R14, desc[UR6][R16.64] ;  /* 0x00000006100e7981 */ /* 0x000162000c1e1900 */
[----:B------:R-:W-:Y:S01]  /*04f0*/  IMAD.WIDE R18, R21, 0x4, R16 ;  /* 0x0000000415127825 */ /* 0x000fe200078e0210 */
[----:B---3--:R-:W-:-:S04]  /*0500*/  FSETP.GEU.AND P2, PT, R27, R29, PT ;  /* 0x0000001d1b00720b */ /* 0x008fc80003f4e000 */
[----:B------:R-:W-:Y:S02]  /*0510*/  FSEL R27, R29, R27, !P2 ;  /* 0x0000001b1d1b7208 */ /* 0x000fe40005000000 */
[----:B------:R1:W3:Y:S02]  /*0520*/  LDG.E R29, desc[UR6][R18.64] ;  /* 0x00000006121d7981 */ /* 0x0002e4000c1e1900 */
[----:B--2---:R-:W-:-:S04]  /*0530*/  FSETP.GEU.AND P2, PT, R27, R26, PT ;  /* 0x0000001a1b00720b */ /* 0x004fc80003f4e000 */
[----:B0-----:R-:W-:Y:S01]  /*0540*/  FSEL R16, R26, R27, !P2 ;  /* 0x0000001b1a107208 */ /* 0x001fe20005000000 */
[----:B-1----:R-:W-:-:S05]  /*0550*/  IMAD.WIDE R18, R21, 0x4, R18 ;  /* 0x0000000415127825 */ /* 0x002fca00078e0212 */
[----:B------:R-:W2:Y:S01]  /*0560*/  LDG.E R15, desc[UR6][R18.64] ;  /* 0x00000006120f7981 */ /* 0x000ea2000c1e1900 */
[----:B------:R-:W-:Y:S01]  /*0570*/  IMAD.WIDE R26, R21, 0x4, R18 ;  /* 0x00000004151a7825 */ /* 0x000fe200078e0212 */
[----:B----4-:R-:W-:-:S04]  /*0580*/  FSETP.GEU.AND P2, PT, R16, R25, PT ;  /* 0x000000191000720b */ /* 0x010fc80003f4e000 */
[----:B------:R-:W-:Y:S01]  /*0590*/  FSEL R25, R25, R16, !P2 ;  /* 0x0000001019197208 */ /* 0x000fe20005000000 */
[----:B------:R-:W-:Y:S01]  /*05a0*/  IMAD.WIDE R16, R21, 0x4, R26 ;  /* 0x0000000415107825 */ /* 0x000fe200078e021a */
[----:B------:R0:W4:Y:S02]  /*05b0*/  LDG.E R18, desc[UR6][R26.64] ;  /* 0x000000061a127981 */ /* 0x000124000c1e1900 */
[----:B-----5:R-:W-:Y:S02]  /*05c0*/  FSETP.GEU.AND P2, PT, R25, R24, PT ;  /* 0x000000181900720b */ /* 0x020fe40003f4e000 */
[----:B------:R-:W5:Y:S02]  /*05d0*/  LDG.E R19, desc[UR6][R16.64] ;  /* 0x0000000610137981 */ /* 0x000f64000c1e1900 */
[----:B0-----:R-:W-:Y:S01]  /*05e0*/  FSEL R26, R24, R25, !P2 ;  /* 0x00000019181a7208 */ /* 0x001fe20005000000 */
[----:B------:R-:W-:-:S03]  /*05f0*/  IMAD.WIDE R24, R21, 0x4, R16 ;  /* 0x0000000415187825 */ /* 0x000fc600078e0210 */
[----:B------:R-:W-:Y:S02]  /*0600*/  FSETP.GEU.AND P2, PT, R26, R23, PT ;  /* 0x000000171a00720b */ /* 0x000fe40003f4e000 */
[----:B------:R0:W5:Y:S02]  /*0610*/  LDG.E R16, desc[UR6][R24.64] ;  /* 0x0000000618107981 */ /* 0x000164000c1e1900 */
[----:B------:R-:W-:Y:S01]  /*0620*/  FSEL R23, R23, R26, !P2 ;  /* 0x0000001a17177208 */ /* 0x000fe20005000000 */
[----:B0-----:R-:W-:-:S03]  /*0630*/  IMAD.WIDE R24, R21, 0x4, R24 ;  /* 0x0000000415187825 */ /* 0x001fc600078e0218 */
[----:B------:R-:W-:Y:S02]  /*0640*/  FSETP.GEU.AND P2, PT, R23, R22, PT ;  /* 0x000000161700720b */ /* 0x000fe40003f4e000 */
[----:B------:R-:W5:Y:S02]  /*0650*/  LDG.E R26, desc[UR6][R24.64] ;  /* 0x00000006181a7981 */ /* 0x000f64000c1e1900 */
[----:B------:R-:W-:Y:S01]  /*0660*/  FSEL R27, R22, R23, !P2 ;  /* 0x00000017161b7208 */ /* 0x000fe20005000000 */
[----:B------:R-:W-:-:S06]  /*0670*/  IMAD.WIDE R22, R21, 0x4, R24 ;  /* 0x0000000415167825 */ /* 0x000fcc00078e0218 */
[----:B------:R-:W5:Y:S01]  /*0680*/  LDG.E R22, desc[UR6][R22.64] ;  /* 0x0000000616167981 */ /* 0x000f62000c1e1900 */
[----:B------:R-:W-:-:S04]  /*0690*/  FSETP.GEU.AND P2, PT, R27, R20, PT ;  /* 0x000000141b00720b */ /* 0x000fc80003f4e000 */
[----:B------:R-:W-:-:S04]  /*06a0*/  FSEL R27, R20, R27, !P2 ;  /* 0x0000001b141b7208 */ /* 0x000fc80005000000 */
[----:B------:R-:W-:-:S04]  /*06b0*/  FSETP.GEU.AND P2, PT, R27, R28, PT ;  /* 0x0000001c1b00720b */ /* 0x000fc80003f4e000 */
[----:B------:R-:W-:-:S04]  /*06c0*/  FSEL R27, R28, R27, !P2 ;  /* 0x0000001b1c1b7208 */ /* 0x000fc80005000000 */
[----:B------:R-:W-:-:S04]  /*06d0*/  FSETP.GEU.AND P2, PT, R27, R14, PT ;  /* 0x0000000e1b00720b */ /* 0x000fc80003f4e000 */
[----:B------:R-:W-:Y:S01]  /*06e0*/  FSEL R14, R14, R27, !P2 ;  /* 0x0000001b0e0e7208 */ /* 0x000fe20005000000 */
[----:B------:R-:W-:-:S05]  /*06f0*/  VIADD R4, R4, 0x10 ;  /* 0x0000001004047836 */ /* 0x000fca0000000000 */
[----:B------:R-:W-:Y:S01]  /*0700*/  ISETP.NE.AND P3, PT, R4, RZ, PT ;  /* 0x000000ff0400720c */ /* 0x000fe20003f65270 */
[----:B------:R-:W-:Y:S01]  /*0710*/  IMAD R13, R21, 0x10, R13 ;  /* 0x00000010150d7824 */ /* 0x000fe200078e020d */
[----:B---3--:R-:W-:-:S04]  /*0720*/  FSETP.GEU.AND P2, PT, R14, R29, PT ;  /* 0x0000001d0e00720b */ /* 0x008fc80003f4e000 */
[----:B------:R-:W-:-:S04]  /*0730*/  FSEL R14, R29, R14, !P2 ;  /* 0x0000000e1d0e7208 */ /* 0x000fc80005000000 */
[----:B--2---:R-:W-:-:S04]  /*0740*/  FSETP.GEU.AND P2, PT, R14, R15, PT ;  /* 0x0000000f0e00720b */ /* 0x004fc80003f4e000 */
[----:B------:R-:W-:-:S04]  /*0750*/  FSEL R15, R15, R14, !P2 ;  /* 0x0000000e0f0f7208 */ /* 0x000fc80005000000 */
[----:B----4-:R-:W-:-:S04]  /*0760*/  FSETP.GEU.AND P2, PT, R15, R18, PT ;  /* 0x000000120f00720b */ /* 0x010fc80003f4e000 */
[----:B------:R-:W-:-:S04]  /*0770*/  FSEL R18, R18, R15, !P2 ;  /* 0x0000000f12127208 */ /* 0x000fc80005000000 */
[----:B-----5:R-:W-:-:S04]  /*0780*/  FSETP.GEU.AND P2, PT, R18, R19, PT ;  /* 0x000000131200720b */ /* 0x020fc80003f4e000 */
[----:B------:R-:W-:-:S04]  /*0790*/  FSEL R19, R19, R18, !P2 ;  /* 0x0000001213137208 */ /* 0x000fc80005000000 */
[----:B------:R-:W-:-:S04]  /*07a0*/  FSETP.GEU.AND P2, PT, R19, R16, PT ;  /* 0x000000101300720b */ /* 0x000fc80003f4e000 */
[----:B------:R-:W-:-:S04]  /*07b0*/  FSEL R19, R16, R19, !P2 ;  /* 0x0000001310137208 */ /* 0x000fc80005000000 */
[----:B------:R-:W-:-:S04]  /*07c0*/  FSETP.GEU.AND P2, PT, R19, R26, PT ;  /* 0x0000001a1300720b */ /* 0x000fc80003f4e000 */
[----:B------:R-:W-:-:S04]  /*07d0*/  FSEL R19, R26, R19, !P2 ;  /* 0x000000131a137208 */ /* 0x000fc80005000000 */
[----:B------:R-:W-:-:S04]  /*07e0*/  FSETP.GEU.AND P2, PT, R19, R22, PT ;  /* 0x000000161300720b */ /* 0x000fc80003f4e000 */
[----:B------:R-:W-:Y:S01]  /*07f0*/  FSEL R27, R22, R19, !P2 ;  /* 0x00000013161b7208 */ /* 0x000fe20005000000 */
[----:B------:R-:W-:Y:S08]  /*0800*/  @P3 BRA `(.L_x_11) ;  /* 0xfffffff800e83947 */ /* 0x000ff0000383ffff */
[----:B------:R-:W-:-:S07]  /*0810*/  IMAD.MOV.U32 R4, RZ, RZ, R7 ;  /* 0x000000ffff047224 */ /* 0x000fce00078e0007 */
.L_x_10:
[----:B------:R-:W-:-:S13]  /*0820*/  ISETP.NE.AND P2, PT, R5, RZ, PT ;  /* 0x000000ff0500720c */ /* 0x000fda0003f45270 */
[----:B------:R-:W-:Y:S05]  /*0830*/  @!P2 BRA `(.L_x_12) ;  /* 0x00000004004ca947 */ /* 0x000fea0003800000 */
[----:B------:R-:W-:Y:S01]  /*0840*/  ISETP.NE.AND P2, PT, R6, RZ, PT ;  /* 0x000000ff0600720c */ /* 0x000fe20003f45270 */
[----:B------:R-:W-:-:S12]  /*0850*/  @!P1 BRA `(.L_x_13) ;  /* 0x0000000000949947 */ /* 0x000fd80003800000 */
[----:B------:R-:W1:Y:S01]  /*0860*/  LDC R29, c[0x0][0x390] ;  /* 0x0000e400ff1d7b82 */ /* 0x000e620000000800 */
[----:B------:R-:W-:-:S07]  /*0870*/  IMAD R13, R2, R11, R4 ;  /* 0x0000000b020d7224 */ /* 0x000fce00078e0204 */
[----:B------:R-:W2:Y:S01]  /*0880*/  LDC.64 R24, c[0x0][0x380] ;  /* 0x0000e000ff187b82 */ /* 0x000ea20000000a00 */
[----:B-1----:R-:W-:-:S04]  /*0890*/  IMAD R13, R13, R29, R12 ;  /* 0x0000001d0d0d7224 */ /* 0x002fc800078e020c */
[----:B--2---:R-:W-:-:S05]  /*08a0*/  IMAD.WIDE R24, R13, 0x4, R24 ;  /* 0x000000040d187825 */ /* 0x004fca00078e0218 */
[----:B0-----:R0:W2:Y:S01]  /*08b0*/  LDG.E R26, desc[UR6][R24.64] ;  /* 0x00000006181a7981 */ /* 0x0010a2000c1e1900 */
[----:B------:R-:W-:-:S05]  /*08c0*/  IMAD.WIDE R14, R29, 0x4, R24 ;  /* 0x000000041d0e7825 */ /* 0x000fca00078e0218 */
[----:B------:R1:W3:Y:S01]  /*08d0*/  LDG.E R13, desc[UR6][R14.64] ;  /* 0x000000060e0d7981 */ /* 0x0002e2000c1e1900 */
[----:B------:R-:W-:-:S05]  /*08e0*/  IMAD.WIDE R16, R29, 0x4, R14 ;  /* 0x000000041d107825 */ /* 0x000fca00078e020e */
[----:B------:R-:W4:Y:S01]  /*08f0*/  LDG.E R28, desc[UR6][R16.64] ;  /* 0x00000006101c7981 */ /* 0x000f22000c1e1900 */
[----:B------:R-:W-:-:S04]  /*0900*/  IMAD.WIDE R18, R29, 0x4, R16 ;  /* 0x000000041d127825 */ /* 0x000fc800078e0210 */
[C---:B------:R-:W-:Y:S01]  /*0910*/  IMAD.WIDE R20, R29.reuse, 0x4, R18 ;  /* 0x000000041d147825 */ /* 0x040fe200078e0212 */
[----:B------:R-:W5:Y:S04]  /*0920*/  LDG.E R16, desc[UR6][R18.64] ;  /* 0x0000000612107981 */ /* 0x000f68000c1e1900 */
[----:B------:R-:W5:Y:S01]  /*0930*/  LDG.E R17, desc[UR6][R20.64] ;  /* 0x0000000614117981 */ /* 0x000f62000c1e1900 */
[----:B------:R-:W-:-:S05]  /*0940*/  IMAD.WIDE R22, R29, 0x4, R20 ;  /* 0x000000041d167825 */ /* 0x000fca00078e0214 */
[----:B------:R-:W5:Y:S01]  /*0950*/  LDG.E R18, desc[UR6][R22.64] ;  /* 0x0000000616127981 */ /* 0x000f62000c1e1900 */
[----:B0-----:R-:W-:-:S05]  /*0960*/  IMAD.WIDE R24, R29, 0x4, R22 ;  /* 0x000000041d187825 */ /* 0x001fca00078e0216 */
[----:B------:R-:W5:Y:S01]  /*0970*/  LDG.E R19, desc[UR6][R24.64] ;  /* 0x0000000618137981 */ /* 0x000f62000c1e1900 */
[----:B-1----:R-:W-:-:S06]  /*0980*/  IMAD.WIDE R14, R29, 0x4, R24 ;  /* 0x000000041d0e7825 */ /* 0x002fcc00078e0218 */
[----:B------:R-:W5:Y:S01]  /*0990*/  LDG.E R15, desc[UR6][R14.64] ;  /* 0x000000060e0f7981 */ /* 0x000f62000c1e1900 */
[----:B------:R-:W-:Y:S01]  /*09a0*/  VIADD R4, R4, 0x8 ;  /* 0x0000000804047836 */ /* 0x000fe20000000000 */
[----:B--2---:R-:W-:-:S04]  /*09b0*/  FSETP.GEU.AND P3, PT, R27, R26, PT ;  /* 0x0000001a1b00720b */ /* 0x004fc80003f6e000 */
[----:B------:R-:W-:-:S04]  /*09c0*/  FSEL R26, R26, R27, !P3 ;  /* 0x0000001b1a1a7208 */ /* 0x000fc80005800000 */
[----:B---3--:R-:W-:-:S04]  /*09d0*/  FSETP.GEU.AND P3, PT, R26, R13, PT ;  /* 0x0000000d1a00720b */ /* 0x008fc80003f6e000 */
        /* <DEDUP_REMOVED lines=10> */
[----:B------:R-:W-:-:S04]  /*0a80*/  FSEL R18, R19, R18, !P3 ;  /* 0x0000001213127208 */ /* 0x000fc80005800000 */
[----:B------:R-:W-:-:S04]  /*0a90*/  FSETP.GEU.AND P3, PT, R18, R15, PT ;  /* 0x0000000f1200720b */ /* 0x000fc80003f6e000 */
[----:B------:R-:W-:-:S09]  /*0aa0*/  FSEL R27, R15, R18, !P3 ;  /* 0x000000120f1b7208 */ /* 0x000fd20005800000 */
.L_x_13:
        /* <DEDUP_REMOVED lines=8> */
[----:B0-----:R-:W2:Y:S01]  /*0b30*/  LDG.E R22, desc[UR6][R14.64] ;  /* 0x000000060e167981 */ /* 0x001ea2000c1e1900 */
[----:B------:R-:W-:-:S05]  /*0b40*/  IMAD.WIDE R16, R21, 0x4, R14 ;  /* 0x0000000415107825 */ /* 0x000fca00078e020e */
[----:B------:R-:W3:Y:S01]  /*0b50*/  LDG.E R13, desc[UR6][R16.64] ;  /* 0x00000006100d7981 */ /* 0x000ee2000c1e1900 */
[----:B------:R-:W-:-:S05]  /*0b60*/  IMAD.WIDE R18, R21, 0x4, R16 ;  /* 0x0000000415127825 */ /* 0x000fca00078e0210 */
[----:B------:R-:W4:Y:S01]  /*0b70*/  LDG.E R24, desc[UR6][R18.64] ;  /* 0x0000000612187981 */ /* 0x000f22000c1e1900 */
[----:B------:R-:W-:-:S06]  /*0b80*/  IMAD.WIDE R20, R21, 0x4, R18 ;  /* 0x0000000415147825 */ /* 0x000fcc00078e0212 */
        /* <DEDUP_REMOVED lines=9> */
[----:B------:R-:W-:-:S09]  /*0c20*/  FSEL R27, R20, R13, !P3 ;  /* 0x0000000d141b7208 */ /* 0x000fd20005800000 */
.L_x_14:
[----:B------:R-:W-:Y:S05]  /*0c30*/  @!P2 BRA `(.L_x_12) ;  /* 0x00000000004ca947 */ /* 0x000fea0003800000 */
[----:B------:R-:W1:Y:S01]  /*0c40*/  LDC R17, c[0x0][0x390] ;  /* 0x0000e400ff117b82 */ /* 0x000e620000000800 */
[----:B------:R-:W-:-:S07]  /*0c50*/  IMAD R13, R2, R11, R4 ;  /* 0x0000000b020d7224 */ /* 0x000fce00078e0204 */
[----:B------:R-:W2:Y:S01]  /*0c60*/  LDC.64 R14, c[0x0][0x380] ;  /* 0x0000e000ff0e7b82 */ /* 0x000ea20000000a00 */
[----:B-1----:R-:W-:-:S04]  /*0c70*/  IMAD R13, R13, R17, R12 ;  /* 0x000000110d0d7224 */ /* 0x002fc800078e020c */
[----:B--2---:R-:W-:-:S05]  /*0c80*/  IMAD.WIDE R14, R13, 0x4, R14 ;  /* 0x000000040d0e7825 */ /* 0x004fca00078e020e */
[----:B0-----:R-:W2:Y:S01]  /*0c90*/  LDG.E R4, desc[UR6][R14.64] ;  /* 0x000000060e047981 */ /* 0x001ea2000c1e1900 */
[----:B------:R-:W-:Y:S02]  /*0ca0*/  ISETP.NE.AND P3, PT, R9, 0x1, PT ;  /* 0x000000010900780c */ /* 0x000fe40003f65270 */
[----:B--2---:R-:W-:-:S04]  /*0cb0*/  FSETP.GEU.AND P2, PT, R27, R4, PT ;  /* 0x000000041b00720b */ /* 0x004fc80003f4e000 */
[----:B------:R-:W-:-:S07]  /*0cc0*/  FSEL R27, R4, R27, !P2 ;  /* 0x0000001b041b7208 */ /* 0x000fce0005000000 */
[----:B------:R-:W-:Y:S05]  /*0cd0*/  @!P3 BRA `(.L_x_12) ;  /* 0x000000000024b947 */ /* 0x000fea0003800000 */
[----:B------:R-:W-:Y:S01]  /*0ce0*/  ISETP.NE.AND P2, PT, R9, 0x2, PT ;  /* 0x000000020900780c */ /* 0x000fe20003f45270 */
[----:B------:R-:W-:-:S05]  /*0cf0*/  IMAD.WIDE R14, R17, 0x4, R14 ;  /* 0x00000004110e7825 */ /* 0x000fca00078e020e */
[----:B------:R-:W2:Y:S07]  /*0d00*/  LDG.E R4, desc[UR6][R14.64] ;  /* 0x000000060e047981 */ /* 0x000eae000c1e1900 */
[----:B------:R-:W-:-:S06]  /*0d10*/  @P2 IMAD.WIDE R12, R17, 0x4, R14 ;  /* 0x00000004110c2825 */ /* 0x000fcc00078e020e */
[----:B------:R-:W3:Y:S01]  /*0d20*/  @P2 LDG.E R12, desc[UR6][R12.64] ;  /* 0x000000060c0c2981 */ /* 0x000ee2000c1e1900 */
[----:B--2---:R-:W-:-:S04]  /*0d30*/  FSETP.GEU.AND P3, PT, R27, R4, PT ;  /* 0x000000041b00720b */ /* 0x004fc80003f6e000 */
[----:B------:R-:W-:-:S04]  /*0d40*/  FSEL R27, R4, R27, !P3 ;  /* 0x0000001b041b7208 */ /* 0x000fc80005800000 */
[----:B---3--:R-:W-:-:S04]  /*0d50*/  @P2 FSETP.GEU.AND P3, PT, R27, R12, PT ;  /* 0x0000000c1b00220b */ /* 0x008fc80003f6e000 */
[----:B------:R-:W-:-:S09]  /*0d60*/  @P2 FSEL R27, R12, R27, !P3 ;  /* 0x0000001b0c1b2208 */ /* 0x000fd20005800000 */
.L_x_12:
[----:B------:R-:W-:-:S06]  /*0d70*/  UIADD3 UR4, UPT, UPT, UR4, 0x1, URZ ;  /* 0x0000000104047890 */ /* 0x000fcc000fffe0ff */
[----:B------:R-:W-:-:S13]  /*0d80*/  ISETP.NE.AND P2, PT, R11, UR4, PT ;  /* 0x000000040b007c0c */ /* 0x000fda000bf45270 */
[----:B------:R-:W-:Y:S05]  /*0d90*/  @P2 BRA `(.L_x_15) ;  /* 0xfffffff400682947 */ /* 0x000fea000383ffff */
.L_x_9:
[----:B------:R-:W1:Y:S01]  /*0da0*/  LDC.64 R4, c[0x0][0x388] ;  /* 0x0000e200ff047b82 */ /* 0x000e620000000a00 */
[----:B------:R-:W-:-:S04]  /*0db0*/  IMAD R3, R2, R0, R3 ;  /* 0x0000000002037224 */ /* 0x000fc800078e0203 */
[----:B-1----:R-:W-:-:S05]  /*0dc0*/  IMAD.WIDE R2, R3, 0x4, R4 ;  /* 0x0000000403027825 */ /* 0x002fca00078e0204 */
[----:B0-----:R-:W-:Y:S01]  /*0dd0*/  STG.E desc[UR6][R2.64], R27 ;  /* 0x0000001b02007986 */ /* 0x001fe2000c101906 */
[----:B------:R-:W-:Y:S05]  /*0de0*/  EXIT ;  /* 0x000000000000794d */ /* 0x000fea0003800000 */
.L_x_16:
        /* <DEDUP_REMOVED lines=9> */
.L_x_18:


//--------------------- .nv.shared._Z4gemmPfS_S_ffS_i --------------------------
	.section	.nv.shared._Z4gemmPfS_S_ffS_i,"aw",@nobits
	.sectionflags	@""
	.align	4
.nv.shared._Z4gemmPfS_S_ffS_i:
	.zero		1312


//--------------------- .nv.shared.reserved.0     --------------------------
	.section	.nv.shared.reserved.0,"aw",@nobits
	.weak		__nv_reservedSMEM_offset_0_alias
	.size		__nv_reservedSMEM_offset_0_alias, 0, 64
	.other		__nv_reservedSMEM_offset_0_alias,@"STO_CUDA_RESERVED_SHARED STV_DEFAULT"
__nv_reservedSMEM_offset_0_alias:
	.zero		0
	.zero		64


//--------------------- .nv.constant0._Z4gemmPfS_S_ffS_i --------------------------
	.section	.nv.constant0._Z4gemmPfS_S_ffS_i,"a",@progbits
	.sectionflags	@""
	.align	4
.nv.constant0._Z4gemmPfS_S_ffS_i:
	.zero		940


//--------------------- .nv.constant0._Z7maxpoolPfS_ii --------------------------
	.section	.nv.constant0._Z7maxpoolPfS_ii,"a",@progbits
	.sectionflags	@""
	.align	4
.nv.constant0._Z7maxpoolPfS_ii:
	.zero		920


//--------------------- SYMBOLS --------------------------

	.type		.nv.reservedSmem.offset0,@object
	.size		.nv.reservedSmem.offset0,0x4
	.type		.nv.reservedSmem.cap,@object
	.size		.nv.reservedSmem.cap,0x4
